//
// Generated by NVIDIA NVVM Compiler
//
// Compiler Build ID: CL-36424714
// Cuda compilation tools, release 13.0, V13.0.88
// Based on NVVM 20.0.0
//

.version 9.0
.target sm_100
.address_size 64

	// .globl	_Z26ring_conv2d_forward_kernelPKfS0_Pfiiiiiiiiii
.global .align 4 .b8 __cudart_i2opi_f[24] = {65, 144, 67, 60, 153, 149, 98, 219, 192, 221, 52, 245, 209, 87, 39, 252, 41, 21, 68, 78, 110, 131, 249, 162};

.visible .entry _Z26ring_conv2d_forward_kernelPKfS0_Pfiiiiiiiiii(
	.param .u64 .ptr .align 1 _Z26ring_conv2d_forward_kernelPKfS0_Pfiiiiiiiiii_param_0,
	.param .u64 .ptr .align 1 _Z26ring_conv2d_forward_kernelPKfS0_Pfiiiiiiiiii_param_1,
	.param .u64 .ptr .align 1 _Z26ring_conv2d_forward_kernelPKfS0_Pfiiiiiiiiii_param_2,
	.param .u32 _Z26ring_conv2d_forward_kernelPKfS0_Pfiiiiiiiiii_param_3,
	.param .u32 _Z26ring_conv2d_forward_kernelPKfS0_Pfiiiiiiiiii_param_4,
	.param .u32 _Z26ring_conv2d_forward_kernelPKfS0_Pfiiiiiiiiii_param_5,
	.param .u32 _Z26ring_conv2d_forward_kernelPKfS0_Pfiiiiiiiiii_param_6,
	.param .u32 _Z26ring_conv2d_forward_kernelPKfS0_Pfiiiiiiiiii_param_7,
	.param .u32 _Z26ring_conv2d_forward_kernelPKfS0_Pfiiiiiiiiii_param_8,
	.param .u32 _Z26ring_conv2d_forward_kernelPKfS0_Pfiiiiiiiiii_param_9,
	.param .u32 _Z26ring_conv2d_forward_kernelPKfS0_Pfiiiiiiiiii_param_10,
	.param .u32 _Z26ring_conv2d_forward_kernelPKfS0_Pfiiiiiiiiii_param_11,
	.param .u32 _Z26ring_conv2d_forward_kernelPKfS0_Pfiiiiiiiiii_param_12
)
{
	.local .align 4 .b8 	__local_depot0[28];
	.reg .b64 	%SP;
	.reg .b64 	%SPL;
	.reg .pred 	%p<31>;
	.reg .b32 	%r<137>;
	.reg .b32 	%f<106>;
	.reg .b64 	%rd<51>;
	.reg .b64 	%fd<5>;

	mov.u64 	%SPL, __local_depot0;
	ld.param.u64 	%rd15, [_Z26ring_conv2d_forward_kernelPKfS0_Pfiiiiiiiiii_param_0];
	ld.param.u64 	%rd16, [_Z26ring_conv2d_forward_kernelPKfS0_Pfiiiiiiiiii_param_1];
	ld.param.u32 	%r54, [_Z26ring_conv2d_forward_kernelPKfS0_Pfiiiiiiiiii_param_3];
	ld.param.u32 	%r46, [_Z26ring_conv2d_forward_kernelPKfS0_Pfiiiiiiiiii_param_5];
	ld.param.u32 	%r47, [_Z26ring_conv2d_forward_kernelPKfS0_Pfiiiiiiiiii_param_6];
	ld.param.u32 	%r48, [_Z26ring_conv2d_forward_kernelPKfS0_Pfiiiiiiiiii_param_7];
	ld.param.u32 	%r49, [_Z26ring_conv2d_forward_kernelPKfS0_Pfiiiiiiiiii_param_8];
	ld.param.u32 	%r50, [_Z26ring_conv2d_forward_kernelPKfS0_Pfiiiiiiiiii_param_9];
	ld.param.u32 	%r51, [_Z26ring_conv2d_forward_kernelPKfS0_Pfiiiiiiiiii_param_10];
	ld.param.u32 	%r52, [_Z26ring_conv2d_forward_kernelPKfS0_Pfiiiiiiiiii_param_11];
	ld.param.u32 	%r53, [_Z26ring_conv2d_forward_kernelPKfS0_Pfiiiiiiiiii_param_12];
	add.u64 	%rd1, %SPL, 0;
	add.u64 	%rd2, %SPL, 0;
	mov.u32 	%r55, %ctaid.x;
	mov.u32 	%r56, %ntid.x;
	mov.u32 	%r57, %tid.x;
	mad.lo.s32 	%r1, %r55, %r56, %r57;
	mul.lo.s32 	%r58, %r48, %r54;
	mul.lo.s32 	%r59, %r58, %r52;
	mul.lo.s32 	%r60, %r59, %r53;
	setp.ge.s32 	%p1, %r1, %r60;
	mov.f32 	%f100, 0f00000000;
	mov.f32 	%f99, 0f00000000;
	@%p1 bra 	$L__BB0_28;
	ld.param.u32 	%r123, [_Z26ring_conv2d_forward_kernelPKfS0_Pfiiiiiiiiii_param_4];
	div.s32 	%r61, %r1, %r53;
	mul.lo.s32 	%r62, %r61, %r53;
	sub.s32 	%r63, %r1, %r62;
	div.s32 	%r64, %r61, %r52;
	mul.lo.s32 	%r65, %r64, %r52;
	sub.s32 	%r66, %r61, %r65;
	div.s32 	%r3, %r64, %r48;
	mul.lo.s32 	%r67, %r3, %r48;
	sub.s32 	%r2, %r64, %r67;
	mul.lo.s32 	%r68, %r66, %r50;
	sub.s32 	%r4, %r68, %r51;
	mul.lo.s32 	%r69, %r63, %r50;
	sub.s32 	%r5, %r69, %r51;
	setp.lt.s32 	%p2, %r123, 1;
	@%p2 bra 	$L__BB0_27;
	setp.lt.s32 	%p3, %r49, 1;
	@%p3 bra 	$L__BB0_27;
	ld.param.u32 	%r124, [_Z26ring_conv2d_forward_kernelPKfS0_Pfiiiiiiiiii_param_4];
	cvta.to.global.u64 	%rd3, %rd15;
	cvta.to.global.u64 	%rd4, %rd16;
	mul.lo.s32 	%r6, %r2, %r124;
	mul.lo.s32 	%r7, %r3, %r124;
	mov.f32 	%f99, 0f00000000;
	mov.b32 	%r126, 0;
	mov.u64 	%rd34, __cudart_i2opi_f;
	mov.f32 	%f100, %f99;
$L__BB0_4:
	mov.b32 	%r127, 0;
	add.s32 	%r73, %r126, %r7;
	add.s32 	%r75, %r126, %r6;
$L__BB0_5:
	add.s32 	%r10, %r127, %r4;
	mad.lo.s32 	%r74, %r73, %r46, %r10;
	mul.lo.s32 	%r11, %r74, %r47;
	mad.lo.s32 	%r76, %r75, %r49, %r127;
	mul.lo.s32 	%r12, %r76, %r49;
	mov.b32 	%r128, 0;
$L__BB0_6:
	setp.ge.u32 	%p4, %r10, %r46;
	add.s32 	%r14, %r128, %r5;
	setp.ge.u32 	%p5, %r14, %r47;
	mov.f32 	%f101, 0f00000000;
	or.pred  	%p6, %p4, %p5;
	@%p6 bra 	$L__BB0_8;
	add.s32 	%r77, %r14, %r11;
	mul.wide.s32 	%rd20, %r77, 4;
	add.s64 	%rd21, %rd3, %rd20;
	ld.global.nc.f32 	%f101, [%rd21];
$L__BB0_8:
	add.s32 	%r78, %r128, %r12;
	mul.wide.s32 	%rd22, %r78, 4;
	add.s64 	%rd23, %rd4, %rd22;
	ld.global.nc.f32 	%f27, [%rd23];
	sub.f32 	%f9, %f101, %f27;
	mul.f32 	%f28, %f9, 0f3F22F983;
	cvt.rni.s32.f32 	%r136, %f28;
	cvt.rn.f32.s32 	%f29, %r136;
	fma.rn.f32 	%f30, %f29, 0fBFC90FDA, %f9;
	fma.rn.f32 	%f31, %f29, 0fB3A22168, %f30;
	fma.rn.f32 	%f103, %f29, 0fA7C234C5, %f31;
	abs.f32 	%f11, %f9;
	setp.ltu.f32 	%p7, %f11, 0f47CE4780;
	mov.u32 	%r132, %r136;
	mov.f32 	%f102, %f103;
	@%p7 bra 	$L__BB0_16;
	setp.eq.f32 	%p8, %f11, 0f7F800000;
	@%p8 bra 	$L__BB0_15;
	mov.b32 	%r16, %f9;
	shl.b32 	%r80, %r16, 8;
	or.b32  	%r17, %r80, -2147483648;
	mov.b64 	%rd49, 0;
	mov.b32 	%r129, 0;
	mov.u64 	%rd47, %rd34;
	mov.u64 	%rd48, %rd2;
$L__BB0_11:
	.pragma "nounroll";
	ld.global.nc.u32 	%r81, [%rd47];
	mad.wide.u32 	%rd26, %r81, %r17, %rd49;
	shr.u64 	%rd49, %rd26, 32;
	st.local.u32 	[%rd48], %rd26;
	add.s32 	%r129, %r129, 1;
	add.s64 	%rd48, %rd48, 4;
	add.s64 	%rd47, %rd47, 4;
	setp.ne.s32 	%p9, %r129, 6;
	@%p9 bra 	$L__BB0_11;
	shr.u32 	%r82, %r16, 23;
	st.local.u32 	[%rd2+24], %rd49;
	and.b32  	%r20, %r82, 31;
	and.b32  	%r83, %r82, 224;
	add.s32 	%r84, %r83, -128;
	shr.u32 	%r85, %r84, 5;
	mul.wide.u32 	%rd27, %r85, 4;
	sub.s64 	%rd11, %rd2, %rd27;
	ld.local.u32 	%r130, [%rd11+24];
	ld.local.u32 	%r131, [%rd11+20];
	setp.eq.s32 	%p10, %r20, 0;
	@%p10 bra 	$L__BB0_14;
	shf.l.wrap.b32 	%r130, %r131, %r130, %r20;
	ld.local.u32 	%r86, [%rd11+16];
	shf.l.wrap.b32 	%r131, %r86, %r131, %r20;
$L__BB0_14:
	shr.u32 	%r87, %r130, 30;
	shf.l.wrap.b32 	%r88, %r131, %r130, 2;
	shl.b32 	%r89, %r131, 2;
	shr.u32 	%r90, %r88, 31;
	add.s32 	%r91, %r90, %r87;
	neg.s32 	%r92, %r91;
	setp.lt.s32 	%p11, %r16, 0;
	selp.b32 	%r132, %r92, %r91, %p11;
	xor.b32  	%r93, %r88, %r16;
	shr.s32 	%r94, %r88, 31;
	xor.b32  	%r95, %r94, %r88;
	xor.b32  	%r96, %r94, %r89;
	cvt.u64.u32 	%rd28, %r95;
	shl.b64 	%rd29, %rd28, 32;
	cvt.u64.u32 	%rd30, %r96;
	or.b64  	%rd31, %rd29, %rd30;
	cvt.rn.f64.s64 	%fd1, %rd31;
	mul.f64 	%fd2, %fd1, 0d3BF921FB54442D19;
	cvt.rn.f32.f64 	%f32, %fd2;
	neg.f32 	%f33, %f32;
	setp.lt.s32 	%p12, %r93, 0;
	selp.f32 	%f102, %f33, %f32, %p12;
	bra.uni 	$L__BB0_16;
$L__BB0_15:
	mov.f32 	%f34, 0f00000000;
	mul.rn.f32 	%f102, %f9, %f34;
	mov.b32 	%r132, 0;
$L__BB0_16:
	add.s32 	%r98, %r132, 1;
	mul.rn.f32 	%f35, %f102, %f102;
	and.b32  	%r99, %r132, 1;
	setp.eq.b32 	%p14, %r99, 1;
	selp.f32 	%f36, %f102, 0f3F800000, %p14;
	fma.rn.f32 	%f37, %f35, %f36, 0f00000000;
	fma.rn.f32 	%f38, %f35, 0f37CBAC00, 0fBAB607ED;
	selp.f32 	%f39, 0fB94D4153, %f38, %p14;
	selp.f32 	%f40, 0f3C0885E4, 0f3D2AAABB, %p14;
	fma.rn.f32 	%f41, %f39, %f35, %f40;
	selp.f32 	%f42, 0fBE2AAAA8, 0fBEFFFFFF, %p14;
	fma.rn.f32 	%f43, %f41, %f35, %f42;
	fma.rn.f32 	%f44, %f43, %f37, %f36;
	and.b32  	%r100, %r98, 2;
	setp.eq.s32 	%p15, %r100, 0;
	mov.f32 	%f45, 0f00000000;
	sub.f32 	%f46, %f45, %f44;
	selp.f32 	%f15, %f44, %f46, %p15;
	@%p7 bra 	$L__BB0_24;
	setp.eq.f32 	%p16, %f11, 0f7F800000;
	@%p16 bra 	$L__BB0_23;
	mov.b32 	%r29, %f9;
	shl.b32 	%r102, %r29, 8;
	or.b32  	%r30, %r102, -2147483648;
	mov.b64 	%rd50, 0;
	mov.b32 	%r133, 0;
$L__BB0_19:
	.pragma "nounroll";
	mul.wide.u32 	%rd33, %r133, 4;
	add.s64 	%rd35, %rd34, %rd33;
	ld.global.nc.u32 	%r103, [%rd35];
	mad.wide.u32 	%rd36, %r103, %r30, %rd50;
	shr.u64 	%rd50, %rd36, 32;
	add.s64 	%rd37, %rd1, %rd33;
	st.local.u32 	[%rd37], %rd36;
	add.s32 	%r133, %r133, 1;
	setp.ne.s32 	%p17, %r133, 6;
	@%p17 bra 	$L__BB0_19;
	shr.u32 	%r104, %r29, 23;
	st.local.u32 	[%rd1+24], %rd50;
	and.b32  	%r33, %r104, 31;
	and.b32  	%r105, %r104, 224;
	add.s32 	%r106, %r105, -128;
	shr.u32 	%r107, %r106, 5;
	mul.wide.u32 	%rd38, %r107, 4;
	sub.s64 	%rd14, %rd1, %rd38;
	ld.local.u32 	%r134, [%rd14+24];
	ld.local.u32 	%r135, [%rd14+20];
	setp.eq.s32 	%p18, %r33, 0;
	@%p18 bra 	$L__BB0_22;
	shf.l.wrap.b32 	%r134, %r135, %r134, %r33;
	ld.local.u32 	%r108, [%rd14+16];
	shf.l.wrap.b32 	%r135, %r108, %r135, %r33;
$L__BB0_22:
	shr.u32 	%r109, %r134, 30;
	shf.l.wrap.b32 	%r110, %r135, %r134, 2;
	shl.b32 	%r111, %r135, 2;
	shr.u32 	%r112, %r110, 31;
	add.s32 	%r113, %r112, %r109;
	neg.s32 	%r114, %r113;
	setp.lt.s32 	%p19, %r29, 0;
	selp.b32 	%r136, %r114, %r113, %p19;
	xor.b32  	%r115, %r110, %r29;
	shr.s32 	%r116, %r110, 31;
	xor.b32  	%r117, %r116, %r110;
	xor.b32  	%r118, %r116, %r111;
	cvt.u64.u32 	%rd39, %r117;
	shl.b64 	%rd40, %rd39, 32;
	cvt.u64.u32 	%rd41, %r118;
	or.b64  	%rd42, %rd40, %rd41;
	cvt.rn.f64.s64 	%fd3, %rd42;
	mul.f64 	%fd4, %fd3, 0d3BF921FB54442D19;
	cvt.rn.f32.f64 	%f47, %fd4;
	neg.f32 	%f48, %f47;
	setp.lt.s32 	%p20, %r115, 0;
	selp.f32 	%f103, %f48, %f47, %p20;
	bra.uni 	$L__BB0_24;
$L__BB0_23:
	mov.f32 	%f49, 0f00000000;
	mul.rn.f32 	%f103, %f9, %f49;
	mov.b32 	%r136, 0;
$L__BB0_24:
	mul.rn.f32 	%f50, %f103, %f103;
	and.b32  	%r120, %r136, 1;
	setp.eq.b32 	%p21, %r120, 1;
	selp.f32 	%f51, 0f3F800000, %f103, %p21;
	fma.rn.f32 	%f52, %f50, %f51, 0f00000000;
	fma.rn.f32 	%f53, %f50, 0f37CBAC00, 0fBAB607ED;
	selp.f32 	%f54, %f53, 0fB94D4153, %p21;
	selp.f32 	%f55, 0f3D2AAABB, 0f3C0885E4, %p21;
	fma.rn.f32 	%f56, %f54, %f50, %f55;
	selp.f32 	%f57, 0fBEFFFFFF, 0fBE2AAAA8, %p21;
	fma.rn.f32 	%f58, %f56, %f50, %f57;
	fma.rn.f32 	%f59, %f58, %f52, %f51;
	and.b32  	%r121, %r136, 2;
	setp.eq.s32 	%p22, %r121, 0;
	mov.f32 	%f60, 0f00000000;
	sub.f32 	%f61, %f60, %f59;
	selp.f32 	%f62, %f59, %f61, %p22;
	add.f32 	%f100, %f100, %f15;
	add.f32 	%f99, %f99, %f62;
	add.s32 	%r128, %r128, 1;
	setp.ne.s32 	%p23, %r128, %r49;
	@%p23 bra 	$L__BB0_6;
	add.s32 	%r127, %r127, 1;
	setp.ne.s32 	%p24, %r127, %r49;
	@%p24 bra 	$L__BB0_5;
	ld.param.u32 	%r125, [_Z26ring_conv2d_forward_kernelPKfS0_Pfiiiiiiiiii_param_4];
	add.s32 	%r126, %r126, 1;
	setp.ne.s32 	%p25, %r126, %r125;
	@%p25 bra 	$L__BB0_4;
$L__BB0_27:
	ld.param.u64 	%rd46, [_Z26ring_conv2d_forward_kernelPKfS0_Pfiiiiiiiiii_param_2];
	abs.f32 	%f63, %f100;
	abs.f32 	%f64, %f99;
	setp.gt.f32 	%p26, %f64, %f63;
	selp.f32 	%f65, %f64, %f63, %p26;
	selp.f32 	%f66, %f63, %f64, %p26;
	div.rn.f32 	%f67, %f66, %f65;
	mul.f32 	%f68, %f67, %f67;
	fma.rn.f32 	%f69, %f68, 0f3B33710B, 0fBC807748;
	fma.rn.f32 	%f70, %f69, %f68, 0f3D2CDAB2;
	fma.rn.f32 	%f71, %f70, %f68, 0fBD992D10;
	fma.rn.f32 	%f72, %f71, %f68, 0f3DD9EA6C;
	fma.rn.f32 	%f73, %f72, %f68, 0fBE117CB1;
	fma.rn.f32 	%f74, %f73, %f68, 0f3E4CBCE0;
	fma.rn.f32 	%f75, %f74, %f68, 0fBEAAAA7D;
	mul.f32 	%f76, %f68, %f75;
	fma.rn.f32 	%f77, %f76, %f67, %f67;
	neg.f32 	%f78, %f77;
	fma.rn.f32 	%f79, 0f3F6EE581, 0f3FD774EB, %f78;
	selp.f32 	%f80, %f79, %f77, %p26;
	selp.f32 	%f81, 0f3F6EE581, 0f3FEEE581, %p26;
	selp.f32 	%f82, %f77, %f78, %p26;
	mov.b32 	%r122, %f100;
	fma.rn.f32 	%f83, %f81, 0f3FD774EB, %f82;
	setp.lt.s32 	%p27, %r122, 0;
	selp.f32 	%f84, %f83, %f80, %p27;
	add.f32 	%f85, %f63, %f64;
	setp.eq.f32 	%p28, %f65, 0f00000000;
	selp.f32 	%f86, 0f40490FDB, 0f00000000, %p27;
	setp.eq.f32 	%p29, %f63, %f64;
	selp.f32 	%f87, 0f4016CBE4, 0f3F490FDB, %p27;
	selp.f32 	%f88, %f87, %f84, %p29;
	selp.f32 	%f89, %f86, %f88, %p28;
	abs.f32 	%f90, %f85;
	setp.nan.f32 	%p30, %f90, %f90;
	copysign.f32 	%f91, %f99, %f89;
	selp.f32 	%f92, %f85, %f91, %p30;
	cvta.to.global.u64 	%rd43, %rd46;
	mul.wide.s32 	%rd44, %r1, 4;
	add.s64 	%rd45, %rd43, %rd44;
	st.global.f32 	[%rd45], %f92;
$L__BB0_28:
	ret;

}
	// .globl	_Z27ring_conv2d_backward_kernelPKfS0_S0_PfS1_iiiiiiiiii
.visible .entry _Z27ring_conv2d_backward_kernelPKfS0_S0_PfS1_iiiiiiiiii(
	.param .u64 .ptr .align 1 _Z27ring_conv2d_backward_kernelPKfS0_S0_PfS1_iiiiiiiiii_param_0,
	.param .u64 .ptr .align 1 _Z27ring_conv2d_backward_kernelPKfS0_S0_PfS1_iiiiiiiiii_param_1,
	.param .u64 .ptr .align 1 _Z27ring_conv2d_backward_kernelPKfS0_S0_PfS1_iiiiiiiiii_param_2,
	.param .u64 .ptr .align 1 _Z27ring_conv2d_backward_kernelPKfS0_S0_PfS1_iiiiiiiiii_param_3,
	.param .u64 .ptr .align 1 _Z27ring_conv2d_backward_kernelPKfS0_S0_PfS1_iiiiiiiiii_param_4,
	.param .u32 _Z27ring_conv2d_backward_kernelPKfS0_S0_PfS1_iiiiiiiiii_param_5,
	.param .u32 _Z27ring_conv2d_backward_kernelPKfS0_S0_PfS1_iiiiiiiiii_param_6,
	.param .u32 _Z27ring_conv2d_backward_kernelPKfS0_S0_PfS1_iiiiiiiiii_param_7,
	.param .u32 _Z27ring_conv2d_backward_kernelPKfS0_S0_PfS1_iiiiiiiiii_param_8,
	.param .u32 _Z27ring_conv2d_backward_kernelPKfS0_S0_PfS1_iiiiiiiiii_param_9,
	.param .u32 _Z27ring_conv2d_backward_kernelPKfS0_S0_PfS1_iiiiiiiiii_param_10,
	.param .u32 _Z27ring_conv2d_backward_kernelPKfS0_S0_PfS1_iiiiiiiiii_param_11,
	.param .u32 _Z27ring_conv2d_backward_kernelPKfS0_S0_PfS1_iiiiiiiiii_param_12,
	.param .u32 _Z27ring_conv2d_backward_kernelPKfS0_S0_PfS1_iiiiiiiiii_param_13,
	.param .u32 _Z27ring_conv2d_backward_kernelPKfS0_S0_PfS1_iiiiiiiiii_param_14
)
{
	.local .align 4 .b8 	__local_depot1[28];
	.reg .b64 	%SP;
	.reg .b64 	%SPL;
	.reg .pred 	%p<48>;
	.reg .b32 	%r<255>;
	.reg .b32 	%f<144>;
	.reg .b64 	%rd<99>;
	.reg .b64 	%fd<9>;

	mov.u64 	%SPL, __local_depot1;
	ld.param.u64 	%rd22, [_Z27ring_conv2d_backward_kernelPKfS0_S0_PfS1_iiiiiiiiii_param_0];
	ld.param.u64 	%rd23, [_Z27ring_conv2d_backward_kernelPKfS0_S0_PfS1_iiiiiiiiii_param_1];
	ld.param.u32 	%r91, [_Z27ring_conv2d_backward_kernelPKfS0_S0_PfS1_iiiiiiiiii_param_5];
	ld.param.u32 	%r84, [_Z27ring_conv2d_backward_kernelPKfS0_S0_PfS1_iiiiiiiiii_param_8];
	ld.param.u32 	%r85, [_Z27ring_conv2d_backward_kernelPKfS0_S0_PfS1_iiiiiiiiii_param_9];
	ld.param.u32 	%r86, [_Z27ring_conv2d_backward_kernelPKfS0_S0_PfS1_iiiiiiiiii_param_10];
	ld.param.u32 	%r87, [_Z27ring_conv2d_backward_kernelPKfS0_S0_PfS1_iiiiiiiiii_param_11];
	ld.param.u32 	%r88, [_Z27ring_conv2d_backward_kernelPKfS0_S0_PfS1_iiiiiiiiii_param_12];
	ld.param.u32 	%r89, [_Z27ring_conv2d_backward_kernelPKfS0_S0_PfS1_iiiiiiiiii_param_13];
	ld.param.u32 	%r90, [_Z27ring_conv2d_backward_kernelPKfS0_S0_PfS1_iiiiiiiiii_param_14];
	cvta.to.global.u64 	%rd1, %rd23;
	cvta.to.global.u64 	%rd2, %rd22;
	add.u64 	%rd3, %SPL, 0;
	add.u64 	%rd4, %SPL, 0;
	mov.u32 	%r92, %ctaid.x;
	mov.u32 	%r93, %ntid.x;
	mov.u32 	%r94, %tid.x;
	mad.lo.s32 	%r1, %r92, %r93, %r94;
	mul.lo.s32 	%r95, %r85, %r91;
	mul.lo.s32 	%r96, %r95, %r89;
	mul.lo.s32 	%r97, %r96, %r90;
	setp.ge.s32 	%p1, %r1, %r97;
	mov.f32 	%f136, 0f00000000;
	mov.f32 	%f137, 0f00000000;
	@%p1 bra 	$L__BB1_55;
	ld.param.u32 	%r223, [_Z27ring_conv2d_backward_kernelPKfS0_S0_PfS1_iiiiiiiiii_param_6];
	div.s32 	%r98, %r1, %r90;
	mul.lo.s32 	%r99, %r98, %r90;
	sub.s32 	%r100, %r1, %r99;
	div.s32 	%r101, %r98, %r89;
	mul.lo.s32 	%r102, %r101, %r89;
	sub.s32 	%r103, %r98, %r102;
	div.s32 	%r3, %r101, %r85;
	mul.lo.s32 	%r104, %r3, %r85;
	sub.s32 	%r2, %r101, %r104;
	mul.lo.s32 	%r105, %r103, %r87;
	sub.s32 	%r4, %r105, %r88;
	mul.lo.s32 	%r106, %r100, %r87;
	sub.s32 	%r5, %r106, %r88;
	setp.lt.s32 	%p2, %r223, 1;
	@%p2 bra 	$L__BB1_28;
	setp.lt.s32 	%p3, %r86, 1;
	@%p3 bra 	$L__BB1_28;
	mov.f32 	%f137, 0f00000000;
	mov.b32 	%r233, 0;
	mov.u64 	%rd43, __cudart_i2opi_f;
	mov.f32 	%f136, %f137;
$L__BB1_4:
	mov.b32 	%r234, 0;
$L__BB1_5:
	ld.param.u32 	%r229, [_Z27ring_conv2d_backward_kernelPKfS0_S0_PfS1_iiiiiiiiii_param_7];
	add.s32 	%r8, %r234, %r4;
	setp.ge.u32 	%p4, %r8, %r229;
	@%p4 bra 	$L__BB1_26;
	ld.param.u32 	%r230, [_Z27ring_conv2d_backward_kernelPKfS0_S0_PfS1_iiiiiiiiii_param_7];
	ld.param.u32 	%r224, [_Z27ring_conv2d_backward_kernelPKfS0_S0_PfS1_iiiiiiiiii_param_6];
	mad.lo.s32 	%r110, %r3, %r224, %r233;
	mad.lo.s32 	%r111, %r110, %r230, %r8;
	mul.lo.s32 	%r9, %r111, %r84;
	mad.lo.s32 	%r112, %r2, %r224, %r233;
	mad.lo.s32 	%r113, %r112, %r86, %r234;
	mul.lo.s32 	%r10, %r113, %r86;
	mov.b32 	%r235, 0;
$L__BB1_7:
	add.s32 	%r12, %r235, %r5;
	setp.ge.u32 	%p5, %r12, %r84;
	@%p5 bra 	$L__BB1_25;
	add.s32 	%r114, %r12, %r9;
	add.s32 	%r115, %r235, %r10;
	mul.wide.s32 	%rd26, %r114, 4;
	add.s64 	%rd27, %rd2, %rd26;
	ld.global.nc.f32 	%f41, [%rd27];
	mul.wide.s32 	%rd28, %r115, 4;
	add.s64 	%rd29, %rd1, %rd28;
	ld.global.nc.f32 	%f42, [%rd29];
	sub.f32 	%f7, %f41, %f42;
	mul.f32 	%f43, %f7, 0f3F22F983;
	cvt.rni.s32.f32 	%r243, %f43;
	cvt.rn.f32.s32 	%f44, %r243;
	fma.rn.f32 	%f45, %f44, 0fBFC90FDA, %f7;
	fma.rn.f32 	%f46, %f44, 0fB3A22168, %f45;
	fma.rn.f32 	%f135, %f44, 0fA7C234C5, %f46;
	abs.f32 	%f9, %f7;
	setp.ltu.f32 	%p6, %f9, 0f47CE4780;
	mov.u32 	%r239, %r243;
	mov.f32 	%f134, %f135;
	@%p6 bra 	$L__BB1_16;
	setp.eq.f32 	%p7, %f9, 0f7F800000;
	@%p7 bra 	$L__BB1_15;
	mov.b32 	%r14, %f7;
	shl.b32 	%r117, %r14, 8;
	or.b32  	%r15, %r117, -2147483648;
	mov.b64 	%rd93, 0;
	mov.b32 	%r236, 0;
$L__BB1_11:
	.pragma "nounroll";
	mul.wide.u32 	%rd31, %r236, 4;
	add.s64 	%rd33, %rd43, %rd31;
	ld.global.nc.u32 	%r118, [%rd33];
	mad.wide.u32 	%rd34, %r118, %r15, %rd93;
	shr.u64 	%rd93, %rd34, 32;
	add.s64 	%rd35, %rd4, %rd31;
	st.local.u32 	[%rd35], %rd34;
	add.s32 	%r236, %r236, 1;
	setp.ne.s32 	%p8, %r236, 6;
	@%p8 bra 	$L__BB1_11;
	shr.u32 	%r119, %r14, 23;
	st.local.u32 	[%rd4+24], %rd93;
	and.b32  	%r18, %r119, 31;
	and.b32  	%r120, %r119, 224;
	add.s32 	%r121, %r120, -128;
	shr.u32 	%r122, %r121, 5;
	mul.wide.u32 	%rd36, %r122, 4;
	sub.s64 	%rd7, %rd4, %rd36;
	ld.local.u32 	%r237, [%rd7+24];
	ld.local.u32 	%r238, [%rd7+20];
	setp.eq.s32 	%p9, %r18, 0;
	@%p9 bra 	$L__BB1_14;
	shf.l.wrap.b32 	%r237, %r238, %r237, %r18;
	ld.local.u32 	%r123, [%rd7+16];
	shf.l.wrap.b32 	%r238, %r123, %r238, %r18;
$L__BB1_14:
	shr.u32 	%r124, %r237, 30;
	shf.l.wrap.b32 	%r125, %r238, %r237, 2;
	shl.b32 	%r126, %r238, 2;
	shr.u32 	%r127, %r125, 31;
	add.s32 	%r128, %r127, %r124;
	neg.s32 	%r129, %r128;
	setp.lt.s32 	%p10, %r14, 0;
	selp.b32 	%r239, %r129, %r128, %p10;
	xor.b32  	%r130, %r125, %r14;
	shr.s32 	%r131, %r125, 31;
	xor.b32  	%r132, %r131, %r125;
	xor.b32  	%r133, %r131, %r126;
	cvt.u64.u32 	%rd37, %r132;
	shl.b64 	%rd38, %rd37, 32;
	cvt.u64.u32 	%rd39, %r133;
	or.b64  	%rd40, %rd38, %rd39;
	cvt.rn.f64.s64 	%fd1, %rd40;
	mul.f64 	%fd2, %fd1, 0d3BF921FB54442D19;
	cvt.rn.f32.f64 	%f47, %fd2;
	neg.f32 	%f48, %f47;
	setp.lt.s32 	%p11, %r130, 0;
	selp.f32 	%f134, %f48, %f47, %p11;
	bra.uni 	$L__BB1_16;
$L__BB1_15:
	mov.f32 	%f49, 0f00000000;
	mul.rn.f32 	%f134, %f7, %f49;
	mov.b32 	%r239, 0;
$L__BB1_16:
	setp.ltu.f32 	%p12, %f9, 0f47CE4780;
	add.s32 	%r135, %r239, 1;
	mul.rn.f32 	%f50, %f134, %f134;
	and.b32  	%r136, %r239, 1;
	setp.eq.b32 	%p13, %r136, 1;
	selp.f32 	%f51, %f134, 0f3F800000, %p13;
	fma.rn.f32 	%f52, %f50, %f51, 0f00000000;
	fma.rn.f32 	%f53, %f50, 0f37CBAC00, 0fBAB607ED;
	selp.f32 	%f54, 0fB94D4153, %f53, %p13;
	selp.f32 	%f55, 0f3C0885E4, 0f3D2AAABB, %p13;
	fma.rn.f32 	%f56, %f54, %f50, %f55;
	selp.f32 	%f57, 0fBE2AAAA8, 0fBEFFFFFF, %p13;
	fma.rn.f32 	%f58, %f56, %f50, %f57;
	fma.rn.f32 	%f59, %f58, %f52, %f51;
	and.b32  	%r137, %r135, 2;
	setp.eq.s32 	%p14, %r137, 0;
	mov.f32 	%f60, 0f00000000;
	sub.f32 	%f61, %f60, %f59;
	selp.f32 	%f13, %f59, %f61, %p14;
	@%p12 bra 	$L__BB1_24;
	setp.eq.f32 	%p15, %f9, 0f7F800000;
	@%p15 bra 	$L__BB1_23;
	mov.b32 	%r27, %f7;
	shl.b32 	%r139, %r27, 8;
	or.b32  	%r28, %r139, -2147483648;
	mov.b64 	%rd94, 0;
	mov.b32 	%r240, 0;
$L__BB1_19:
	.pragma "nounroll";
	mul.wide.u32 	%rd42, %r240, 4;
	add.s64 	%rd44, %rd43, %rd42;
	ld.global.nc.u32 	%r140, [%rd44];
	mad.wide.u32 	%rd45, %r140, %r28, %rd94;
	shr.u64 	%rd94, %rd45, 32;
	add.s64 	%rd46, %rd3, %rd42;
	st.local.u32 	[%rd46], %rd45;
	add.s32 	%r240, %r240, 1;
	setp.ne.s32 	%p16, %r240, 6;
	@%p16 bra 	$L__BB1_19;
	shr.u32 	%r141, %r27, 23;
	st.local.u32 	[%rd3+24], %rd94;
	and.b32  	%r31, %r141, 31;
	and.b32  	%r142, %r141, 224;
	add.s32 	%r143, %r142, -128;
	shr.u32 	%r144, %r143, 5;
	mul.wide.u32 	%rd47, %r144, 4;
	sub.s64 	%rd10, %rd3, %rd47;
	ld.local.u32 	%r241, [%rd10+24];
	ld.local.u32 	%r242, [%rd10+20];
	setp.eq.s32 	%p17, %r31, 0;
	@%p17 bra 	$L__BB1_22;
	shf.l.wrap.b32 	%r241, %r242, %r241, %r31;
	ld.local.u32 	%r145, [%rd10+16];
	shf.l.wrap.b32 	%r242, %r145, %r242, %r31;
$L__BB1_22:
	shr.u32 	%r146, %r241, 30;
	shf.l.wrap.b32 	%r147, %r242, %r241, 2;
	shl.b32 	%r148, %r242, 2;
	shr.u32 	%r149, %r147, 31;
	add.s32 	%r150, %r149, %r146;
	neg.s32 	%r151, %r150;
	setp.lt.s32 	%p18, %r27, 0;
	selp.b32 	%r243, %r151, %r150, %p18;
	xor.b32  	%r152, %r147, %r27;
	shr.s32 	%r153, %r147, 31;
	xor.b32  	%r154, %r153, %r147;
	xor.b32  	%r155, %r153, %r148;
	cvt.u64.u32 	%rd48, %r154;
	shl.b64 	%rd49, %rd48, 32;
	cvt.u64.u32 	%rd50, %r155;
	or.b64  	%rd51, %rd49, %rd50;
	cvt.rn.f64.s64 	%fd3, %rd51;
	mul.f64 	%fd4, %fd3, 0d3BF921FB54442D19;
	cvt.rn.f32.f64 	%f62, %fd4;
	neg.f32 	%f63, %f62;
	setp.lt.s32 	%p19, %r152, 0;
	selp.f32 	%f135, %f63, %f62, %p19;
	bra.uni 	$L__BB1_24;
$L__BB1_23:
	mov.f32 	%f64, 0f00000000;
	mul.rn.f32 	%f135, %f7, %f64;
	mov.b32 	%r243, 0;
$L__BB1_24:
	mul.rn.f32 	%f65, %f135, %f135;
	and.b32  	%r157, %r243, 1;
	setp.eq.b32 	%p20, %r157, 1;
	selp.f32 	%f66, 0f3F800000, %f135, %p20;
	fma.rn.f32 	%f67, %f65, %f66, 0f00000000;
	fma.rn.f32 	%f68, %f65, 0f37CBAC00, 0fBAB607ED;
	selp.f32 	%f69, %f68, 0fB94D4153, %p20;
	selp.f32 	%f70, 0f3D2AAABB, 0f3C0885E4, %p20;
	fma.rn.f32 	%f71, %f69, %f65, %f70;
	selp.f32 	%f72, 0fBEFFFFFF, 0fBE2AAAA8, %p20;
	fma.rn.f32 	%f73, %f71, %f65, %f72;
	fma.rn.f32 	%f74, %f73, %f67, %f66;
	and.b32  	%r158, %r243, 2;
	setp.eq.s32 	%p21, %r158, 0;
	mov.f32 	%f75, 0f00000000;
	sub.f32 	%f76, %f75, %f74;
	selp.f32 	%f77, %f74, %f76, %p21;
	add.f32 	%f136, %f136, %f13;
	add.f32 	%f137, %f137, %f77;
$L__BB1_25:
	add.s32 	%r235, %r235, 1;
	setp.ne.s32 	%p22, %r235, %r86;
	@%p22 bra 	$L__BB1_7;
$L__BB1_26:
	add.s32 	%r234, %r234, 1;
	setp.ne.s32 	%p23, %r234, %r86;
	@%p23 bra 	$L__BB1_5;
	ld.param.u32 	%r225, [_Z27ring_conv2d_backward_kernelPKfS0_S0_PfS1_iiiiiiiiii_param_6];
	add.s32 	%r233, %r233, 1;
	setp.ne.s32 	%p24, %r233, %r225;
	@%p24 bra 	$L__BB1_4;
$L__BB1_28:
	ld.param.u32 	%r226, [_Z27ring_conv2d_backward_kernelPKfS0_S0_PfS1_iiiiiiiiii_param_6];
	ld.param.u64 	%rd90, [_Z27ring_conv2d_backward_kernelPKfS0_S0_PfS1_iiiiiiiiii_param_2];
	setp.lt.s32 	%p25, %r226, 1;
	cvta.to.global.u64 	%rd52, %rd90;
	mul.wide.s32 	%rd53, %r1, 4;
	add.s64 	%rd54, %rd52, %rd53;
	ld.global.nc.f32 	%f25, [%rd54];
	mul.f32 	%f78, %f137, %f137;
	fma.rn.f32 	%f79, %f136, %f136, %f78;
	add.f32 	%f80, %f79, 0f322BCC77;
	neg.f32 	%f81, %f137;
	div.rn.f32 	%f26, %f81, %f80;
	div.rn.f32 	%f27, %f136, %f80;
	@%p25 bra 	$L__BB1_55;
	setp.lt.s32 	%p26, %r86, 1;
	@%p26 bra 	$L__BB1_55;
	ld.param.u32 	%r227, [_Z27ring_conv2d_backward_kernelPKfS0_S0_PfS1_iiiiiiiiii_param_6];
	mul.lo.s32 	%r43, %r2, %r227;
	mul.lo.s32 	%r44, %r3, %r227;
	mov.b32 	%r244, 0;
	mov.u64 	%rd72, __cudart_i2opi_f;
$L__BB1_31:
	mov.b32 	%r245, 0;
	add.s32 	%r162, %r244, %r44;
	add.s32 	%r164, %r244, %r43;
$L__BB1_32:
	ld.param.u32 	%r231, [_Z27ring_conv2d_backward_kernelPKfS0_S0_PfS1_iiiiiiiiii_param_7];
	add.s32 	%r47, %r245, %r4;
	setp.ge.u32 	%p27, %r47, %r231;
	@%p27 bra 	$L__BB1_53;
	ld.param.u32 	%r232, [_Z27ring_conv2d_backward_kernelPKfS0_S0_PfS1_iiiiiiiiii_param_7];
	mad.lo.s32 	%r163, %r162, %r232, %r47;
	mul.lo.s32 	%r48, %r163, %r84;
	mad.lo.s32 	%r165, %r164, %r86, %r245;
	mul.lo.s32 	%r49, %r165, %r86;
	mov.b32 	%r246, 0;
$L__BB1_34:
	add.s32 	%r51, %r246, %r5;
	setp.ge.u32 	%p28, %r51, %r84;
	@%p28 bra 	$L__BB1_52;
	add.s32 	%r52, %r51, %r48;
	add.s32 	%r53, %r246, %r49;
	mul.wide.s32 	%rd55, %r52, 4;
	add.s64 	%rd56, %rd2, %rd55;
	ld.global.nc.f32 	%f82, [%rd56];
	mul.wide.s32 	%rd57, %r53, 4;
	add.s64 	%rd58, %rd1, %rd57;
	ld.global.nc.f32 	%f83, [%rd58];
	sub.f32 	%f28, %f82, %f83;
	mul.f32 	%f84, %f28, 0f3F22F983;
	cvt.rni.s32.f32 	%r254, %f84;
	cvt.rn.f32.s32 	%f85, %r254;
	fma.rn.f32 	%f86, %f85, 0fBFC90FDA, %f28;
	fma.rn.f32 	%f87, %f85, 0fB3A22168, %f86;
	fma.rn.f32 	%f143, %f85, 0fA7C234C5, %f87;
	abs.f32 	%f30, %f28;
	setp.ltu.f32 	%p29, %f30, 0f47CE4780;
	mov.u32 	%r250, %r254;
	mov.f32 	%f142, %f143;
	@%p29 bra 	$L__BB1_43;
	setp.eq.f32 	%p30, %f30, 0f7F800000;
	@%p30 bra 	$L__BB1_42;
	mov.b32 	%r167, %f28;
	shl.b32 	%r168, %r167, 8;
	or.b32  	%r55, %r168, -2147483648;
	mov.b64 	%rd97, 0;
	mov.b32 	%r247, 0;
	mov.u64 	%rd95, %rd72;
	mov.u64 	%rd96, %rd4;
$L__BB1_38:
	.pragma "nounroll";
	ld.global.nc.u32 	%r169, [%rd95];
	mad.wide.u32 	%rd61, %r169, %r55, %rd97;
	shr.u64 	%rd97, %rd61, 32;
	st.local.u32 	[%rd96], %rd61;
	add.s32 	%r247, %r247, 1;
	add.s64 	%rd96, %rd96, 4;
	add.s64 	%rd95, %rd95, 4;
	setp.ne.s32 	%p31, %r247, 6;
	@%p31 bra 	$L__BB1_38;
	mov.b32 	%r170, %f28;
	shr.u32 	%r171, %r170, 23;
	st.local.u32 	[%rd4+24], %rd97;
	and.b32  	%r172, %r171, 31;
	and.b32  	%r173, %r171, 224;
	add.s32 	%r174, %r173, -128;
	shr.u32 	%r175, %r174, 5;
	mul.wide.u32 	%rd62, %r175, 4;
	sub.s64 	%rd63, %rd4, %rd62;
	ld.local.u32 	%r248, [%rd63+24];
	ld.local.u32 	%r249, [%rd63+20];
	setp.eq.s32 	%p32, %r172, 0;
	@%p32 bra 	$L__BB1_41;
	and.b32  	%r178, %r171, 31;
	shf.l.wrap.b32 	%r248, %r249, %r248, %r178;
	and.b32  	%r179, %r171, 224;
	add.s32 	%r180, %r179, -128;
	shr.u32 	%r181, %r180, 5;
	mul.wide.u32 	%rd64, %r181, 4;
	sub.s64 	%rd65, %rd4, %rd64;
	ld.local.u32 	%r182, [%rd65+16];
	shf.l.wrap.b32 	%r249, %r182, %r249, %r178;
$L__BB1_41:
	shr.u32 	%r183, %r248, 30;
	shf.l.wrap.b32 	%r184, %r249, %r248, 2;
	shl.b32 	%r185, %r249, 2;
	shr.u32 	%r186, %r184, 31;
	add.s32 	%r187, %r186, %r183;
	neg.s32 	%r188, %r187;
	mov.b32 	%r189, %f28;
	setp.lt.s32 	%p33, %r189, 0;
	selp.b32 	%r250, %r188, %r187, %p33;
	xor.b32  	%r190, %r184, %r189;
	shr.s32 	%r191, %r184, 31;
	xor.b32  	%r192, %r191, %r184;
	xor.b32  	%r193, %r191, %r185;
	cvt.u64.u32 	%rd66, %r192;
	shl.b64 	%rd67, %rd66, 32;
	cvt.u64.u32 	%rd68, %r193;
	or.b64  	%rd69, %rd67, %rd68;
	cvt.rn.f64.s64 	%fd5, %rd69;
	mul.f64 	%fd6, %fd5, 0d3BF921FB54442D19;
	cvt.rn.f32.f64 	%f88, %fd6;
	neg.f32 	%f89, %f88;
	setp.lt.s32 	%p34, %r190, 0;
	selp.f32 	%f142, %f89, %f88, %p34;
	bra.uni 	$L__BB1_43;
$L__BB1_42:
	mov.f32 	%f90, 0f00000000;
	mul.rn.f32 	%f142, %f28, %f90;
	mov.b32 	%r250, 0;
$L__BB1_43:
	add.s32 	%r195, %r250, 1;
	mul.rn.f32 	%f91, %f142, %f142;
	and.b32  	%r196, %r250, 1;
	setp.eq.b32 	%p36, %r196, 1;
	selp.f32 	%f92, %f142, 0f3F800000, %p36;
	fma.rn.f32 	%f93, %f91, %f92, 0f00000000;
	fma.rn.f32 	%f94, %f91, 0f37CBAC00, 0fBAB607ED;
	selp.f32 	%f95, 0fB94D4153, %f94, %p36;
	selp.f32 	%f96, 0f3C0885E4, 0f3D2AAABB, %p36;
	fma.rn.f32 	%f97, %f95, %f91, %f96;
	selp.f32 	%f98, 0fBE2AAAA8, 0fBEFFFFFF, %p36;
	fma.rn.f32 	%f99, %f97, %f91, %f98;
	fma.rn.f32 	%f100, %f99, %f93, %f92;
	and.b32  	%r197, %r195, 2;
	setp.eq.s32 	%p37, %r197, 0;
	mov.f32 	%f101, 0f00000000;
	sub.f32 	%f102, %f101, %f100;
	selp.f32 	%f34, %f100, %f102, %p37;
	@%p29 bra 	$L__BB1_51;
	setp.eq.f32 	%p38, %f30, 0f7F800000;
	@%p38 bra 	$L__BB1_50;
	mov.b32 	%r66, %f28;
	shl.b32 	%r199, %r66, 8;
	or.b32  	%r67, %r199, -2147483648;
	mov.b64 	%rd98, 0;
	mov.b32 	%r251, 0;
$L__BB1_46:
	.pragma "nounroll";
	mul.wide.u32 	%rd71, %r251, 4;
	add.s64 	%rd73, %rd72, %rd71;
	ld.global.nc.u32 	%r200, [%rd73];
	mad.wide.u32 	%rd74, %r200, %r67, %rd98;
	shr.u64 	%rd98, %rd74, 32;
	add.s64 	%rd75, %rd3, %rd71;
	st.local.u32 	[%rd75], %rd74;
	add.s32 	%r251, %r251, 1;
	setp.ne.s32 	%p39, %r251, 6;
	@%p39 bra 	$L__BB1_46;
	shr.u32 	%r201, %r66, 23;
	st.local.u32 	[%rd3+24], %rd98;
	and.b32  	%r70, %r201, 31;
	and.b32  	%r202, %r201, 224;
	add.s32 	%r203, %r202, -128;
	shr.u32 	%r204, %r203, 5;
	mul.wide.u32 	%rd76, %r204, 4;
	sub.s64 	%rd77, %rd3, %rd76;
	ld.local.u32 	%r252, [%rd77+24];
	ld.local.u32 	%r253, [%rd77+20];
	setp.eq.s32 	%p40, %r70, 0;
	@%p40 bra 	$L__BB1_49;
	shf.l.wrap.b32 	%r252, %r253, %r252, %r70;
	mul.wide.u32 	%rd78, %r204, 4;
	sub.s64 	%rd79, %rd3, %rd78;
	ld.local.u32 	%r209, [%rd79+16];
	shf.l.wrap.b32 	%r253, %r209, %r253, %r70;
$L__BB1_49:
	shr.u32 	%r210, %r252, 30;
	shf.l.wrap.b32 	%r211, %r253, %r252, 2;
	shl.b32 	%r212, %r253, 2;
	shr.u32 	%r213, %r211, 31;
	add.s32 	%r214, %r213, %r210;
	neg.s32 	%r215, %r214;
	setp.lt.s32 	%p41, %r66, 0;
	selp.b32 	%r254, %r215, %r214, %p41;
	xor.b32  	%r216, %r211, %r66;
	shr.s32 	%r217, %r211, 31;
	xor.b32  	%r218, %r217, %r211;
	xor.b32  	%r219, %r217, %r212;
	cvt.u64.u32 	%rd80, %r218;
	shl.b64 	%rd81, %rd80, 32;
	cvt.u64.u32 	%rd82, %r219;
	or.b64  	%rd83, %rd81, %rd82;
	cvt.rn.f64.s64 	%fd7, %rd83;
	mul.f64 	%fd8, %fd7, 0d3BF921FB54442D19;
	cvt.rn.f32.f64 	%f103, %fd8;
	neg.f32 	%f104, %f103;
	setp.lt.s32 	%p42, %r216, 0;
	selp.f32 	%f143, %f104, %f103, %p42;
	bra.uni 	$L__BB1_51;
$L__BB1_50:
	mov.f32 	%f105, 0f00000000;
	mul.rn.f32 	%f143, %f28, %f105;
	mov.b32 	%r254, 0;
$L__BB1_51:
	ld.param.u64 	%rd92, [_Z27ring_conv2d_backward_kernelPKfS0_S0_PfS1_iiiiiiiiii_param_4];
	ld.param.u64 	%rd91, [_Z27ring_conv2d_backward_kernelPKfS0_S0_PfS1_iiiiiiiiii_param_3];
	mul.rn.f32 	%f106, %f143, %f143;
	and.b32  	%r221, %r254, 1;
	setp.eq.b32 	%p43, %r221, 1;
	selp.f32 	%f107, 0f3F800000, %f143, %p43;
	fma.rn.f32 	%f108, %f106, %f107, 0f00000000;
	fma.rn.f32 	%f109, %f106, 0f37CBAC00, 0fBAB607ED;
	selp.f32 	%f110, %f109, 0fB94D4153, %p43;
	selp.f32 	%f111, 0f3D2AAABB, 0f3C0885E4, %p43;
	fma.rn.f32 	%f112, %f110, %f106, %f111;
	selp.f32 	%f113, 0fBEFFFFFF, 0fBE2AAAA8, %p43;
	fma.rn.f32 	%f114, %f112, %f106, %f113;
	fma.rn.f32 	%f115, %f114, %f108, %f107;
	and.b32  	%r222, %r254, 2;
	setp.eq.s32 	%p44, %r222, 0;
	mov.f32 	%f116, 0f00000000;
	sub.f32 	%f117, %f116, %f115;
	selp.f32 	%f118, %f115, %f117, %p44;
	mul.f32 	%f119, %f27, %f34;
	mul.f32 	%f120, %f26, %f118;
	sub.f32 	%f121, %f119, %f120;
	mul.f32 	%f122, %f25, %f121;
	cvta.to.global.u64 	%rd84, %rd91;
	mul.wide.s32 	%rd85, %r52, 4;
	add.s64 	%rd86, %rd84, %rd85;
	atom.global.add.f32 	%f123, [%rd86], %f122;
	cvta.to.global.u64 	%rd87, %rd92;
	mul.wide.s32 	%rd88, %r53, 4;
	add.s64 	%rd89, %rd87, %rd88;
	neg.f32 	%f124, %f122;
	atom.global.add.f32 	%f125, [%rd89], %f124;
$L__BB1_52:
	add.s32 	%r246, %r246, 1;
	setp.ne.s32 	%p45, %r246, %r86;
	@%p45 bra 	$L__BB1_34;
$L__BB1_53:
	add.s32 	%r245, %r245, 1;
	setp.ne.s32 	%p46, %r245, %r86;
	@%p46 bra 	$L__BB1_32;
	ld.param.u32 	%r228, [_Z27ring_conv2d_backward_kernelPKfS0_S0_PfS1_iiiiiiiiii_param_6];
	add.s32 	%r244, %r244, 1;
	setp.ne.s32 	%p47, %r244, %r228;
	@%p47 bra 	$L__BB1_31;
$L__BB1_55:
	ret;

}


// ===== COMPILED SASS (sm_100) =====

	.target	sm_100

	.elftype	@"ET_EXEC"


//--------------------- .note.nv.tkinfo           --------------------------
	.section	.note.nv.tkinfo,"",@"SHT_NOTE"
	.sectionflags	@"SHF_NOTE_NV_TKINFO"
	.tkinfo
        /*0018*/ 	.word	0x00000002
        /*0030*/ 	.string	""
        /*0030*/ 	.string	"ptxas"
        /*0030*/ 	.string	"Cuda compilation tools, release 13.0, V13.0.88"
        /*0030*/ 	.string	"Build cuda_13.0.r13.0/compiler.36424714_0"
        /*0030*/ 	.string	"-arch sm_100 -m 64 "



//--------------------- .note.nv.cuinfo           --------------------------
	.section	.note.nv.cuinfo,"",@"SHT_NOTE"
	.sectionflags	@"SHF_NOTE_NV_CUINFO"
        /*0018*/ 	.short	0x0002
        /*001a*/ 	.short	0x0064
        /*001c*/ 	.short	0x0082
	.zero		2


//--------------------- .nv.info                  --------------------------
	.section	.nv.info,"",@"SHT_CUDA_INFO"
	.align	4


	//----- nvinfo : EIATTR_REGCOUNT
	.align		4
        /*0000*/ 	.byte	0x04, 0x2f
        /*0002*/ 	.short	(.L_2 - .L_1)
	.align		4
.L_1:
        /*0004*/ 	.word	index@(_Z26ring_conv2d_forward_kernelPKfS0_Pfiiiiiiiiii)
        /*0008*/ 	.word	0x00000020


	//----- nvinfo : EIATTR_FRAME_SIZE
	.align		4
.L_2:
        /*000c*/ 	.byte	0x04, 0x11
        /*000e*/ 	.short	(.L_4 - .L_3)
	.align		4
.L_3:
        /*0010*/ 	.word	index@($__internal_1_$__cuda_sm3x_div_rn_noftz_f32_slowpath)
        /*0014*/ 	.word	0x00000000


	//----- nvinfo : EIATTR_FRAME_SIZE
	.align		4
.L_4:
        /*0018*/ 	.byte	0x04, 0x11
        /*001a*/ 	.short	(.L_6 - .L_5)
	.align		4
.L_5:
        /*001c*/ 	.word	index@(_Z26ring_conv2d_forward_kernelPKfS0_Pfiiiiiiiiii)
        /*0020*/ 	.word	0x00000000


	//----- nvinfo : EIATTR_REGCOUNT
	.align		4
.L_6:
        /*0024*/ 	.byte	0x04, 0x2f
        /*0026*/ 	.short	(.L_8 - .L_7)
	.align		4
.L_7:
        /*0028*/ 	.word	index@(_Z27ring_conv2d_backward_kernelPKfS0_S0_PfS1_iiiiiiiiii)
        /*002c*/ 	.word	0x00000026


	//----- nvinfo : EIATTR_FRAME_SIZE
	.align		4
.L_8:
        /*0030*/ 	.byte	0x04, 0x11
        /*0032*/ 	.short	(.L_10 - .L_9)
	.align		4
.L_9:
        /*0034*/ 	.word	index@($__internal_0_$__cuda_sm3x_div_rn_noftz_f32_slowpath)
        /*0038*/ 	.word	0x00000000


	//----- nvinfo : EIATTR_FRAME_SIZE
	.align		4
.L_10:
        /*003c*/ 	.byte	0x04, 0x11
        /*003e*/ 	.short	(.L_12 - .L_11)
	.align		4
.L_11:
        /*0040*/ 	.word	index@(_Z27ring_conv2d_backward_kernelPKfS0_S0_PfS1_iiiiiiiiii)
        /*0044*/ 	.word	0x00000000


	//----- nvinfo : EIATTR_MIN_STACK_SIZE
	.align		4
.L_12:
        /*0048*/ 	.byte	0x04, 0x12
        /*004a*/ 	.short	(.L_14 - .L_13)
	.align		4
.L_13:
        /*004c*/ 	.word	index@(_Z27ring_conv2d_backward_kernelPKfS0_S0_PfS1_iiiiiiiiii)
        /*0050*/ 	.word	0x00000000


	//----- nvinfo : EIATTR_MIN_STACK_SIZE
	.align		4
.L_14:
        /*0054*/ 	.byte	0x04, 0x12
        /*0056*/ 	.short	(.L_16 - .L_15)
	.align		4
.L_15:
        /*0058*/ 	.word	index@(_Z26ring_conv2d_forward_kernelPKfS0_Pfiiiiiiiiii)
        /*005c*/ 	.word	0x00000000
.L_16:


//--------------------- .nv.compat                --------------------------
	.section	.nv.compat,"",@"SHT_CUDA_COMPAT_INFO"
	.align	4
        /*0000*/ 	.byte	0x02, 0x09, 0x00, 0x00, 0x02, 0x02, 0x01, 0x00, 0x02, 0x05, 0x05, 0x00, 0x03, 0x07, 0x01, 0x01
        /*0010*/ 	.byte	0x02, 0x03, 0x00, 0x00, 0x02, 0x06, 0x01, 0x00, 0x04, 0x0b, 0x08, 0x00, 0x01, 0x00, 0x00, 0x00
        /*0020*/ 	.byte	0x00, 0x00, 0x00, 0x00


//--------------------- .nv.info._Z27ring_conv2d_backward_kernelPKfS0_S0_PfS1_iiiiiiiiii --------------------------
	.section	.nv.info._Z27ring_conv2d_backward_kernelPKfS0_S0_PfS1_iiiiiiiiii,"",@"SHT_CUDA_INFO"
	.sectionflags	@""
	.align	4


	//----- nvinfo : EIATTR_CUDA_API_VERSION
	.align		4
        /*0000*/ 	.byte	0x04, 0x37
        /*0002*/ 	.short	(.L_18 - .L_17)
.L_17:
        /*0004*/ 	.word	0x00000082


	//----- nvinfo : EIATTR_KPARAM_INFO
	.align		4
.L_18:
        /*0008*/ 	.byte	0x04, 0x17
        /*000a*/ 	.short	(.L_20 - .L_19)
.L_19:
        /*000c*/ 	.word	0x00000000
        /*0010*/ 	.short	0x000e
        /*0012*/ 	.short	0x004c
        /*0014*/ 	.byte	0x00, 0xf0, 0x11, 0x00


	//----- nvinfo : EIATTR_KPARAM_INFO
	.align		4
.L_20:
        /*0018*/ 	.byte	0x04, 0x17
        /*001a*/ 	.short	(.L_22 - .L_21)
.L_21:
        /*001c*/ 	.word	0x00000000
        /*0020*/ 	.short	0x000d
        /*0022*/ 	.short	0x0048
        /*0024*/ 	.byte	0x00, 0xf0, 0x11, 0x00


	//----- nvinfo : EIATTR_KPARAM_INFO
	.align		4
.L_22:
        /*0028*/ 	.byte	0x04, 0x17
        /*002a*/ 	.short	(.L_24 - .L_23)
.L_23:
        /*002c*/ 	.word	0x00000000
        /*0030*/ 	.short	0x000c
        /*0032*/ 	.short	0x0044
        /*0034*/ 	.byte	0x00, 0xf0, 0x11, 0x00


	//----- nvinfo : EIATTR_KPARAM_INFO
	.align		4
.L_24:
        /*0038*/ 	.byte	0x04, 0x17
        /*003a*/ 	.short	(.L_26 - .L_25)
.L_25:
        /*003c*/ 	.word	0x00000000
        /*0040*/ 	.short	0x000b
        /*0042*/ 	.short	0x0040
        /*0044*/ 	.byte	0x00, 0xf0, 0x11, 0x00


	//----- nvinfo : EIATTR_KPARAM_INFO
	.align		4
.L_26:
        /*0048*/ 	.byte	0x04, 0x17
        /*004a*/ 	.short	(.L_28 - .L_27)
.L_27:
        /*004c*/ 	.word	0x00000000
        /*0050*/ 	.short	0x000a
        /*0052*/ 	.short	0x003c
        /*0054*/ 	.byte	0x00, 0xf0, 0x11, 0x00


	//----- nvinfo : EIATTR_KPARAM_INFO
	.align		4
.L_28:
        /*0058*/ 	.byte	0x04, 0x17
        /*005a*/ 	.short	(.L_30 - .L_29)
.L_29:
        /*005c*/ 	.word	0x00000000
        /*0060*/ 	.short	0x0009
        /*0062*/ 	.short	0x0038
        /*0064*/ 	.byte	0x00, 0xf0, 0x11, 0x00


	//----- nvinfo : EIATTR_KPARAM_INFO
	.align		4
.L_30:
        /*0068*/ 	.byte	0x04, 0x17
        /*006a*/ 	.short	(.L_32 - .L_31)
.L_31:
        /*006c*/ 	.word	0x00000000
        /*0070*/ 	.short	0x0008
        /*0072*/ 	.short	0x0034
        /*0074*/ 	.byte	0x00, 0xf0, 0x11, 0x00


	//----- nvinfo : EIATTR_KPARAM_INFO
	.align		4
.L_32:
        /*0078*/ 	.byte	0x04, 0x17
        /*007a*/ 	.short	(.L_34 - .L_33)
.L_33:
        /*007c*/ 	.word	0x00000000
        /*0080*/ 	.short	0x0007
        /*0082*/ 	.short	0x0030
        /*0084*/ 	.byte	0x00, 0xf0, 0x11, 0x00


	//----- nvinfo : EIATTR_KPARAM_INFO
	.align		4
.L_34:
        /*0088*/ 	.byte	0x04, 0x17
        /*008a*/ 	.short	(.L_36 - .L_35)
.L_35:
        /*008c*/ 	.word	0x00000000
        /*0090*/ 	.short	0x0006
        /*0092*/ 	.short	0x002c
        /*0094*/ 	.byte	0x00, 0xf0, 0x11, 0x00


	//----- nvinfo : EIATTR_KPARAM_INFO
	.align		4
.L_36:
        /*0098*/ 	.byte	0x04, 0x17
        /*009a*/ 	.short	(.L_38 - .L_37)
.L_37:
        /*009c*/ 	.word	0x00000000
        /*00a0*/ 	.short	0x0005
        /*00a2*/ 	.short	0x0028
        /*00a4*/ 	.byte	0x00, 0xf0, 0x11, 0x00


	//----- nvinfo : EIATTR_KPARAM_INFO
	.align		4
.L_38:
        /*00a8*/ 	.byte	0x04, 0x17
        /*00aa*/ 	.short	(.L_40 - .L_39)
.L_39:
        /*00ac*/ 	.word	0x00000000
        /*00b0*/ 	.short	0x0004
        /*00b2*/ 	.short	0x0020
        /*00b4*/ 	.byte	0x00, 0xf5, 0x21, 0x00


	//----- nvinfo : EIATTR_KPARAM_INFO
	.align		4
.L_40:
        /*00b8*/ 	.byte	0x04, 0x17
        /*00ba*/ 	.short	(.L_42 - .L_41)
.L_41:
        /*00bc*/ 	.word	0x00000000
        /*00c0*/ 	.short	0x0003
        /*00c2*/ 	.short	0x0018
        /*00c4*/ 	.byte	0x00, 0xf5, 0x21, 0x00


	//----- nvinfo : EIATTR_KPARAM_INFO
	.align		4
.L_42:
        /*00c8*/ 	.byte	0x04, 0x17
        /*00ca*/ 	.short	(.L_44 - .L_43)
.L_43:
        /*00cc*/ 	.word	0x00000000
        /*00d0*/ 	.short	0x0002
        /*00d2*/ 	.short	0x0010
        /*00d4*/ 	.byte	0x00, 0xf5, 0x21, 0x00


	//----- nvinfo : EIATTR_KPARAM_INFO
	.align		4
.L_44:
        /*00d8*/ 	.byte	0x04, 0x17
        /*00da*/ 	.short	(.L_46 - .L_45)
.L_45:
        /*00dc*/ 	.word	0x00000000
        /*00e0*/ 	.short	0x0001
        /*00e2*/ 	.short	0x0008
        /*00e4*/ 	.byte	0x00, 0xf5, 0x21, 0x00


	//----- nvinfo : EIATTR_KPARAM_INFO
	.align		4
.L_46:
        /*00e8*/ 	.byte	0x04, 0x17
        /*00ea*/ 	.short	(.L_48 - .L_47)
.L_47:
        /*00ec*/ 	.word	0x00000000
        /*00f0*/ 	.short	0x0000
        /*00f2*/ 	.short	0x0000
        /*00f4*/ 	.byte	0x00, 0xf5, 0x21, 0x00


	//----- nvinfo : EIATTR_SPARSE_MMA_MASK
	.align		4
.L_48:
        /*00f8*/ 	.byte	0x03, 0x50
        /*00fa*/ 	.short	0x0000


	//----- nvinfo : EIATTR_MAXREG_COUNT
	.align		4
        /*00fc*/ 	.byte	0x03, 0x1b
        /*00fe*/ 	.short	0x00ff


	//----- nvinfo : EIATTR_MERCURY_ISA_VERSION
	.align		4
        /*0100*/ 	.byte	0x03, 0x5f
        /*0102*/ 	.short	0x0101


	//----- nvinfo : EIATTR_VRC_CTA_INIT_COUNT
	.align		4
        /*0104*/ 	.byte	0x02, 0x4a
	.zero		1
	.zero		1


	//----- nvinfo : EIATTR_EXIT_INSTR_OFFSETS
	.align		4
        /*0108*/ 	.byte	0x04, 0x1c
        /*010a*/ 	.short	(.L_50 - .L_49)


	//   ....[0]....
.L_49:
        /*010c*/ 	.word	0x000000c0


	//   ....[1]....
        /*0110*/ 	.word	0x00001a00


	//   ....[2]....
        /*0114*/ 	.word	0x00001a30


	//   ....[3]....
        /*0118*/ 	.word	0x00002c60


	//----- nvinfo : EIATTR_CRS_STACK_SIZE
	.align		4
.L_50:
        /*011c*/ 	.byte	0x04, 0x1e
        /*011e*/ 	.short	(.L_52 - .L_51)
.L_51:
        /*0120*/ 	.word	0x00000000


	//----- nvinfo : EIATTR_CBANK_PARAM_SIZE
	.align		4
.L_52:
        /*0124*/ 	.byte	0x03, 0x19
        /*0126*/ 	.short	0x0050


	//----- nvinfo : EIATTR_PARAM_CBANK
	.align		4
        /*0128*/ 	.byte	0x04, 0x0a
        /*012a*/ 	.short	(.L_54 - .L_53)
	.align		4
.L_53:
        /*012c*/ 	.word	index@(.nv.constant0._Z27ring_conv2d_backward_kernelPKfS0_S0_PfS1_iiiiiiiiii)
        /*0130*/ 	.short	0x0380
        /*0132*/ 	.short	0x0050


	//----- nvinfo : EIATTR_SW_WAR
	.align		4
.L_54:
        /*0134*/ 	.byte	0x04, 0x36
        /*0136*/ 	.short	(.L_56 - .L_55)
.L_55:
        /*0138*/ 	.word	0x00000008
.L_56:


//--------------------- .nv.info._Z26ring_conv2d_forward_kernelPKfS0_Pfiiiiiiiiii --------------------------
	.section	.nv.info._Z26ring_conv2d_forward_kernelPKfS0_Pfiiiiiiiiii,"",@"SHT_CUDA_INFO"
	.sectionflags	@""
	.align	4


	//----- nvinfo : EIATTR_CUDA_API_VERSION
	.align		4
        /*0000*/ 	.byte	0x04, 0x37
        /*0002*/ 	.short	(.L_58 - .L_57)
.L_57:
        /*0004*/ 	.word	0x00000082


	//----- nvinfo : EIATTR_KPARAM_INFO
	.align		4
.L_58:
        /*0008*/ 	.byte	0x04, 0x17
        /*000a*/ 	.short	(.L_60 - .L_59)
.L_59:
        /*000c*/ 	.word	0x00000000
        /*0010*/ 	.short	0x000c
        /*0012*/ 	.short	0x003c
        /*0014*/ 	.byte	0x00, 0xf0, 0x11, 0x00


	//----- nvinfo : EIATTR_KPARAM_INFO
	.align		4
.L_60:
        /*0018*/ 	.byte	0x04, 0x17
        /*001a*/ 	.short	(.L_62 - .L_61)
.L_61:
        /*001c*/ 	.word	0x00000000
        /*0020*/ 	.short	0x000b
        /*0022*/ 	.short	0x0038
        /*0024*/ 	.byte	0x00, 0xf0, 0x11, 0x00


	//----- nvinfo : EIATTR_KPARAM_INFO
	.align		4
.L_62:
        /*0028*/ 	.byte	0x04, 0x17
        /*002a*/ 	.short	(.L_64 - .L_63)
.L_63:
        /*002c*/ 	.word	0x00000000
        /*0030*/ 	.short	0x000a
        /*0032*/ 	.short	0x0034
        /*0034*/ 	.byte	0x00, 0xf0, 0x11, 0x00


	//----- nvinfo : EIATTR_KPARAM_INFO
	.align		4
.L_64:
        /*0038*/ 	.byte	0x04, 0x17
        /*003a*/ 	.short	(.L_66 - .L_65)
.L_65:
        /*003c*/ 	.word	0x00000000
        /*0040*/ 	.short	0x0009
        /*0042*/ 	.short	0x0030
        /*0044*/ 	.byte	0x00, 0xf0, 0x11, 0x00


	//----- nvinfo : EIATTR_KPARAM_INFO
	.align		4
.L_66:
        /*0048*/ 	.byte	0x04, 0x17
        /*004a*/ 	.short	(.L_68 - .L_67)
.L_67:
        /*004c*/ 	.word	0x00000000
        /*0050*/ 	.short	0x0008
        /*0052*/ 	.short	0x002c
        /*0054*/ 	.byte	0x00, 0xf0, 0x11, 0x00


	//----- nvinfo : EIATTR_KPARAM_INFO
	.align		4
.L_68:
        /*0058*/ 	.byte	0x04, 0x17
        /*005a*/ 	.short	(.L_70 - .L_69)
.L_69:
        /*005c*/ 	.word	0x00000000
        /*0060*/ 	.short	0x0007
        /*0062*/ 	.short	0x0028
        /*0064*/ 	.byte	0x00, 0xf0, 0x11, 0x00


	//----- nvinfo : EIATTR_KPARAM_INFO
	.align		4
.L_70:
        /*0068*/ 	.byte	0x04, 0x17
        /*006a*/ 	.short	(.L_72 - .L_71)
.L_71:
        /*006c*/ 	.word	0x00000000
        /*0070*/ 	.short	0x0006
        /*0072*/ 	.short	0x0024
        /*0074*/ 	.byte	0x00, 0xf0, 0x11, 0x00


	//----- nvinfo : EIATTR_KPARAM_INFO
	.align		4
.L_72:
        /*0078*/ 	.byte	0x04, 0x17
        /*007a*/ 	.short	(.L_74 - .L_73)
.L_73:
        /*007c*/ 	.word	0x00000000
        /*0080*/ 	.short	0x0005
        /*0082*/ 	.short	0x0020
        /*0084*/ 	.byte	0x00, 0xf0, 0x11, 0x00


	//----- nvinfo : EIATTR_KPARAM_INFO
	.align		4
.L_74:
        /*0088*/ 	.byte	0x04, 0x17
        /*008a*/ 	.short	(.L_76 - .L_75)
.L_75:
        /*008c*/ 	.word	0x00000000
        /*0090*/ 	.short	0x0004
        /*0092*/ 	.short	0x001c
        /*0094*/ 	.byte	0x00, 0xf0, 0x11, 0x00


	//----- nvinfo : EIATTR_KPARAM_INFO
	.align		4
.L_76:
        /*0098*/ 	.byte	0x04, 0x17
        /*009a*/ 	.short	(.L_78 - .L_77)
.L_77:
        /*009c*/ 	.word	0x00000000
        /*00a0*/ 	.short	0x0003
        /*00a2*/ 	.short	0x0018
        /*00a4*/ 	.byte	0x00, 0xf0, 0x11, 0x00


	//----- nvinfo : EIATTR_KPARAM_INFO
	.align		4
.L_78:
        /*00a8*/ 	.byte	0x04, 0x17
        /*00aa*/ 	.short	(.L_80 - .L_79)
.L_79:
        /*00ac*/ 	.word	0x00000000
        /*00b0*/ 	.short	0x0002
        /*00b2*/ 	.short	0x0010
        /*00b4*/ 	.byte	0x00, 0xf5, 0x21, 0x00


	//----- nvinfo : EIATTR_KPARAM_INFO
	.align		4
.L_80:
        /*00b8*/ 	.byte	0x04, 0x17
        /*00ba*/ 	.short	(.L_82 - .L_81)
.L_81:
        /*00bc*/ 	.word	0x00000000
        /*00c0*/ 	.short	0x0001
        /*00c2*/ 	.short	0x0008
        /*00c4*/ 	.byte	0x00, 0xf5, 0x21, 0x00


	//----- nvinfo : EIATTR_KPARAM_INFO
	.align		4
.L_82:
        /*00c8*/ 	.byte	0x04, 0x17
        /*00ca*/ 	.short	(.L_84 - .L_83)
.L_83:
        /*00cc*/ 	.word	0x00000000
        /*00d0*/ 	.short	0x0000
        /*00d2*/ 	.short	0x0000
        /*00d4*/ 	.byte	0x00, 0xf5, 0x21, 0x00


	//----- nvinfo : EIATTR_SPARSE_MMA_MASK
	.align		4
.L_84:
        /*00d8*/ 	.byte	0x03, 0x50
        /*00da*/ 	.short	0x0000


	//----- nvinfo : EIATTR_MAXREG_COUNT
	.align		4
        /*00dc*/ 	.byte	0x03, 0x1b
        /*00de*/ 	.short	0x00ff


	//----- nvinfo : EIATTR_MERCURY_ISA_VERSION
	.align		4
        /*00e0*/ 	.byte	0x03, 0x5f
        /*00e2*/ 	.short	0x0101


	//----- nvinfo : EIATTR_VRC_CTA_INIT_COUNT
	.align		4
        /*00e4*/ 	.byte	0x02, 0x4a
	.zero		1
	.zero		1


	//----- nvinfo : EIATTR_EXIT_INSTR_OFFSETS
	.align		4
        /*00e8*/ 	.byte	0x04, 0x1c
        /*00ea*/ 	.short	(.L_86 - .L_85)


	//   ....[0]....
.L_85:
        /*00ec*/ 	.word	0x000000c0


	//   ....[1]....
        /*00f0*/ 	.word	0x00001ac0


	//----- nvinfo : EIATTR_CRS_STACK_SIZE
	.align		4
.L_86:
        /*00f4*/ 	.byte	0x04, 0x1e
        /*00f6*/ 	.short	(.L_88 - .L_87)
.L_87:
        /*00f8*/ 	.word	0x00000000


	//----- nvinfo : EIATTR_CBANK_PARAM_SIZE
	.align		4
.L_88:
        /*00fc*/ 	.byte	0x03, 0x19
        /*00fe*/ 	.short	0x0040


	//----- nvinfo : EIATTR_PARAM_CBANK
	.align		4
        /*0100*/ 	.byte	0x04, 0x0a
        /*0102*/ 	.short	(.L_90 - .L_89)
	.align		4
.L_89:
        /*0104*/ 	.word	index@(.nv.constant0._Z26ring_conv2d_forward_kernelPKfS0_Pfiiiiiiiiii)
        /*0108*/ 	.short	0x0380
        /*010a*/ 	.short	0x0040


	//----- nvinfo : EIATTR_SW_WAR
	.align		4
.L_90:
        /*010c*/ 	.byte	0x04, 0x36
        /*010e*/ 	.short	(.L_92 - .L_91)
.L_91:
        /*0110*/ 	.word	0x00000008
.L_92:


//--------------------- .nv.callgraph             --------------------------
	.section	.nv.callgraph,"",@"SHT_CUDA_CALLGRAPH"
	.align	4
	.sectionentsize	8
	.align		4
        /*0000*/ 	.word	0x00000000
	.align		4
        /*0004*/ 	.word	0xffffffff
	.align		4
        /*0008*/ 	.word	0x00000000
	.align		4
        /*000c*/ 	.word	0xfffffffe
	.align		4
        /*0010*/ 	.word	0x00000000
	.align		4
        /*0014*/ 	.word	0xfffffffd
	.align		4
        /*0018*/ 	.word	0x00000000
	.align		4
        /*001c*/ 	.word	0xfffffffc


//--------------------- .nv.constant4             --------------------------
	.section	.nv.constant4,"a",@progbits
	.align	8
	.align		8
.nv.constant4:
        /*0000*/ 	.dword	__cudart_i2opi_f


//--------------------- .text._Z27ring_conv2d_backward_kernelPKfS0_S0_PfS1_iiiiiiiiii --------------------------
	.section	.text._Z27ring_conv2d_backward_kernelPKfS0_S0_PfS1_iiiiiiiiii,"ax",@progbits
	.align	128
        .global         _Z27ring_conv2d_backward_kernelPKfS0_S0_PfS1_iiiiiiiiii
        .type           _Z27ring_conv2d_backward_kernelPKfS0_S0_PfS1_iiiiiiiiii,@function
        .size           _Z27ring_conv2d_backward_kernelPKfS0_S0_PfS1_iiiiiiiiii,(.L_x_85 - _Z27ring_conv2d_backward_kernelPKfS0_S0_PfS1_iiiiiiiiii)
        .other          _Z27ring_conv2d_backward_kernelPKfS0_S0_PfS1_iiiiiiiiii,@"STO_CUDA_ENTRY STV_DEFAULT"
_Z27ring_conv2d_backward_kernelPKfS0_S0_PfS1_iiiiiiiiii:
.text._Z27ring_conv2d_backward_kernelPKfS0_S0_PfS1_iiiiiiiiii:
[----:B------:R-:W-:Y:S01]  /*0000*/  LDC R1, c[0x0][0x37c] ;  /* 0x0000df00ff017b82 */ /* 0x000fe20000000800 */
[----:B------:R-:W0:Y:S07]  /*0010*/  S2R R7, SR_TID.X ;  /* 0x0000000000077919 */ /* 0x000e2e0000002100 */
[----:B------:R-:W1:Y:S01]  /*0020*/  LDC R4, c[0x0][0x3b8] ;  /* 0x0000ee00ff047b82 */ /* 0x000e620000000800 */
[----:B------:R-:W1:Y:S07]  /*0030*/  LDCU UR5, c[0x0][0x3a8] ;  /* 0x00007500ff0577ac */ /* 0x000e6e0008000800 */
[----:B------:R-:W2:Y:S08]  /*0040*/  LDC.64 R2, c[0x0][0x3c8] ;  /* 0x0000f200ff027b82 */ /* 0x000eb00000000a00 */
[----:B------:R-:W0:Y:S08]  /*0050*/  S2UR UR4, SR_CTAID.X ;  /* 0x00000000000479c3 */ /* 0x000e300000002500 */
[----:B------:R-:W0:Y:S01]  /*0060*/  LDC R12, c[0x0][0x360] ;  /* 0x0000d800ff0c7b82 */ /* 0x000e220000000800 */
[----:B-1----:R-:W-:-:S04]  /*0070*/  IMAD R5, R4, UR5, RZ ;  /* 0x0000000504057c24 */ /* 0x002fc8000f8e02ff */
[----:B--2---:R-:W-:-:S04]  /*0080*/  IMAD R0, R5, R2, RZ ;  /* 0x0000000205007224 */ /* 0x004fc800078e02ff */
[----:B------:R-:W-:Y:S02]  /*0090*/  IMAD R5, R0, R3, RZ ;  /* 0x0000000300057224 */ /* 0x000fe400078e02ff */
[----:B0-----:R-:W-:-:S05]  /*00a0*/  IMAD R12, R12, UR4, R7 ;  /* 0x000000040c0c7c24 */ /* 0x001fca000f8e0207 */
[----:B------:R-:W-:-:S13]  /*00b0*/  ISETP.GE.AND P0, PT, R12, R5, PT ;  /* 0x000000050c00720c */ /* 0x000fda0003f06270 */
[----:B------:R-:W-:Y:S05]  /*00c0*/  @P0 EXIT ;  /* 0x000000000000094d */ /* 0x000fea0003800000 */
[----:B------:R-:W-:Y:S01]  /*00d0*/  IABS R9, R3 ;  /* 0x0000000300097213 */ /* 0x000fe20000000000 */
[----:B------:R-:W0:Y:S01]  /*00e0*/  LDCU UR4, c[0x0][0x3ac] ;  /* 0x00007580ff0477ac */ /* 0x000e220008000800 */
[----:B------:R-:W-:Y:S01]  /*00f0*/  IABS R11, R2 ;  /* 0x00000002000b7213 */ /* 0x000fe20000000000 */
[----:B------:R-:W-:Y:S01]  /*0100*/  IMAD.MOV.U32 R16, RZ, RZ, RZ ;  /* 0x000000ffff107224 */ /* 0x000fe200078e00ff */
[----:B------:R-:W1:Y:S01]  /*0110*/  I2F.RP R0, R9 ;  /* 0x0000000900007306 */ /* 0x000e620000209400 */
[----:B------:R-:W-:Y:S01]  /*0120*/  IABS R10, R12 ;  /* 0x0000000c000a7213 */ /* 0x000fe20000000000 */
[----:B------:R-:W2:Y:S01]  /*0130*/  LDCU.64 UR8, c[0x0][0x358] ;  /* 0x00006b00ff0877ac */ /* 0x000ea20008000a00 */
[----:B------:R-:W-:-:S05]  /*0140*/  IABS R13, R4 ;  /* 0x00000004000d7213 */ /* 0x000fca0000000000 */
[----:B-1----:R-:W1:Y:S01]  /*0150*/  MUFU.RCP R0, R0 ;  /* 0x0000000000007308 */ /* 0x002e620000001000 */
[----:B0-----:R-:W-:Y:S02]  /*0160*/  IMAD.U32 R17, RZ, RZ, UR4 ;  /* 0x00000004ff117e24 */ /* 0x001fe4000f8e00ff */
[----:B-1----:R-:W-:-:S05]  /*0170*/  VIADD R6, R0, 0xffffffe ;  /* 0x0ffffffe00067836 */ /* 0x002fca0000000000 */
[----:B------:R0:W1:Y:S02]  /*0180*/  F2I.FTZ.U32.TRUNC.NTZ R7, R6 ;  /* 0x0000000600077305 */ /* 0x000064000021f000 */
[----:B0-----:R-:W-:Y:S02]  /*0190*/  IMAD.MOV.U32 R6, RZ, RZ, RZ ;  /* 0x000000ffff067224 */ /* 0x001fe400078e00ff */
[----:B-1----:R-:W-:-:S04]  /*01a0*/  IMAD.MOV R8, RZ, RZ, -R7 ;  /* 0x000000ffff087224 */ /* 0x002fc800078e0a07 */
[----:B------:R-:W-:Y:S02]  /*01b0*/  IMAD R5, R8, R9, RZ ;  /* 0x0000000908057224 */ /* 0x000fe400078e02ff */
[----:B------:R-:W0:Y:S02]  /*01c0*/  I2F.RP R8, R11 ;  /* 0x0000000b00087306 */ /* 0x000e240000209400 */
[----:B------:R-:W-:-:S06]  /*01d0*/  IMAD.HI.U32 R7, R7, R5, R6 ;  /* 0x0000000507077227 */ /* 0x000fcc00078e0006 */
[----:B------:R-:W-:-:S04]  /*01e0*/  IMAD.HI.U32 R5, R7, R10, RZ ;  /* 0x0000000a07057227 */ /* 0x000fc800078e00ff */
[----:B------:R-:W-:Y:S01]  /*01f0*/  IMAD.MOV R0, RZ, RZ, -R5 ;  /* 0x000000ffff007224 */ /* 0x000fe200078e0a05 */
[----:B0-----:R-:W0:Y:S03]  /*0200*/  MUFU.RCP R8, R8 ;  /* 0x0000000800087308 */ /* 0x001e260000001000 */
[----:B------:R-:W-:-:S05]  /*0210*/  IMAD R0, R9, R0, R10 ;  /* 0x0000000009007224 */ /* 0x000fca00078e020a */
[----:B------:R-:W-:Y:S02]  /*0220*/  ISETP.GT.U32.AND P1, PT, R9, R0, PT ;  /* 0x000000000900720c */ /* 0x000fe40003f24070 */
[----:B0-----:R-:W-:-:S11]  /*0230*/  IADD3 R6, PT, PT, R8, 0xffffffe, RZ ;  /* 0x0ffffffe08067810 */ /* 0x001fd60007ffe0ff */
[----:B------:R-:W-:Y:S01]  /*0240*/  @!P1 IMAD.IADD R0, R0, 0x1, -R9 ;  /* 0x0000000100009824 */ /* 0x000fe200078e0a09 */
[----:B------:R-:W0:Y:S01]  /*0250*/  I2F.RP R8, R13 ;  /* 0x0000000d00087306 */ /* 0x000e220000209400 */
[----:B------:R-:W-:Y:S01]  /*0260*/  @!P1 VIADD R5, R5, 0x1 ;  /* 0x0000000105059836 */ /* 0x000fe20000000000 */
[----:B------:R-:W-:Y:S02]  /*0270*/  ISETP.NE.AND P1, PT, R3, RZ, PT ;  /* 0x000000ff0300720c */ /* 0x000fe40003f25270 */
[----:B------:R-:W-:Y:S02]  /*0280*/  ISETP.GE.U32.AND P0, PT, R0, R9, PT ;  /* 0x000000090000720c */ /* 0x000fe40003f06070 */
[----:B------:R-:W-:Y:S02]  /*0290*/  LOP3.LUT R0, R12, R3, RZ, 0x3c, !PT ;  /* 0x000000030c007212 */ /* 0x000fe400078e3cff */
[----:B------:R1:W3:Y:S02]  /*02a0*/  F2I.FTZ.U32.TRUNC.NTZ R7, R6 ;  /* 0x0000000600077305 */ /* 0x0002e4000021f000 */
[----:B------:R-:W-:-:S06]  /*02b0*/  ISETP.GE.AND P2, PT, R0, RZ, PT ;  /* 0x000000ff0000720c */ /* 0x000fcc0003f46270 */
[----:B0-----:R-:W0:Y:S01]  /*02c0*/  MUFU.RCP R8, R8 ;  /* 0x0000000800087308 */ /* 0x001e220000001000 */
[----:B------:R-:W-:Y:S02]  /*02d0*/  @P0 VIADD R5, R5, 0x1 ;  /* 0x0000000105050836 */ /* 0x000fe40000000000 */
[----:B-1----:R-:W-:Y:S02]  /*02e0*/  IMAD.MOV.U32 R6, RZ, RZ, RZ ;  /* 0x000000ffff067224 */ /* 0x002fe400078e00ff */
[----:B---3--:R-:W-:Y:S02]  /*02f0*/  IMAD.MOV R0, RZ, RZ, -R7 ;  /* 0x000000ffff007224 */ /* 0x008fe400078e0a07 */
[----:B------:R-:W-:Y:S01]  /*0300*/  @!P2 IMAD.MOV R5, RZ, RZ, -R5 ;  /* 0x000000ffff05a224 */ /* 0x000fe200078e0a05 */
[----:B------:R-:W-:Y:S01]  /*0310*/  @!P1 LOP3.LUT R5, RZ, R3, RZ, 0x33, !PT ;  /* 0x00000003ff059212 */ /* 0x000fe200078e33ff */
[----:B------:R-:W-:-:S03]  /*0320*/  IMAD R9, R0, R11, RZ ;  /* 0x0000000b00097224 */ /* 0x000fc600078e02ff */
[----:B------:R-:W-:Y:S01]  /*0330*/  IABS R0, R5 ;  /* 0x0000000500007213 */ /* 0x000fe20000000000 */
[----:B------:R-:W-:-:S06]  /*0340*/  IMAD.HI.U32 R6, R7, R9, R6 ;  /* 0x0000000907067227 */ /* 0x000fcc00078e0006 */
[----:B------:R-:W-:-:S05]  /*0350*/  IMAD.HI.U32 R6, R6, R0, RZ ;  /* 0x0000000006067227 */ /* 0x000fca00078e00ff */
[----:B------:R-:W-:-:S05]  /*0360*/  IADD3 R7, PT, PT, -R6, RZ, RZ ;  /* 0x000000ff06077210 */ /* 0x000fca0007ffe1ff */
[C---:B------:R-:W-:Y:S02]  /*0370*/  IMAD R0, R11.reuse, R7, R0 ;  /* 0x000000070b007224 */ /* 0x040fe400078e0200 */
[----:B0-----:R-:W-:Y:S02]  /*0380*/  VIADD R7, R8, 0xffffffe ;  /* 0x0ffffffe08077836 */ /* 0x001fe40000000000 */
[----:B------:R-:W0:Y:S01]  /*0390*/  LDC R8, c[0x0][0x3bc] ;  /* 0x0000ef00ff087b82 */ /* 0x000e220000000800 */
[----:B------:R-:W-:-:S03]  /*03a0*/  ISETP.GT.U32.AND P1, PT, R11, R0, PT ;  /* 0x000000000b00720c */ /* 0x000fc60003f24070 */
[----:B------:R-:W1:Y:S10]  /*03b0*/  F2I.FTZ.U32.TRUNC.NTZ R7, R7 ;  /* 0x0000000700077305 */ /* 0x000e74000021f000 */
[----:B------:R-:W-:-:S02]  /*03c0*/  @!P1 IMAD.IADD R0, R0, 0x1, -R11 ;  /* 0x0000000100009824 */ /* 0x000fc400078e0a0b */
[----:B------:R-:W-:Y:S01]  /*03d0*/  @!P1 VIADD R6, R6, 0x1 ;  /* 0x0000000106069836 */ /* 0x000fe20000000000 */
[----:B------:R-:W-:Y:S02]  /*03e0*/  ISETP.NE.AND P1, PT, R2, RZ, PT ;  /* 0x000000ff0200720c */ /* 0x000fe40003f25270 */
[----:B------:R-:W-:Y:S02]  /*03f0*/  ISETP.GE.U32.AND P0, PT, R0, R11, PT ;  /* 0x0000000b0000720c */ /* 0x000fe40003f06070 */
[----:B------:R-:W-:Y:S01]  /*0400*/  LOP3.LUT R0, R5, R2, RZ, 0x3c, !PT ;  /* 0x0000000205007212 */ /* 0x000fe200078e3cff */
[----:B------:R-:W3:Y:S03]  /*0410*/  LDC.64 R10, c[0x0][0x3c0] ;  /* 0x0000f000ff0a7b82 */ /* 0x000ee60000000a00 */
[----:B------:R-:W-:Y:S02]  /*0420*/  ISETP.GE.AND P2, PT, R0, RZ, PT ;  /* 0x000000ff0000720c */ /* 0x000fe40003f46270 */
[----:B-1----:R-:W-:-:S05]  /*0430*/  IADD3 R0, PT, PT, RZ, -R7, RZ ;  /* 0x80000007ff007210 */ /* 0x002fca0007ffe0ff */
[----:B------:R-:W-:Y:S02]  /*0440*/  @P0 VIADD R6, R6, 0x1 ;  /* 0x0000000106060836 */ /* 0x000fe40000000000 */
[----:B------:R-:W-:Y:S02]  /*0450*/  IMAD R9, R0, R13, RZ ;  /* 0x0000000d00097224 */ /* 0x000fe400078e02ff */
[----:B------:R-:W-:Y:S02]  /*0460*/  IMAD.MOV.U32 R15, RZ, RZ, R6 ;  /* 0x000000ffff0f7224 */ /* 0x000fe400078e0006 */
[----:B------:R-:W-:Y:S02]  /*0470*/  IMAD.MOV.U32 R6, RZ, RZ, RZ ;  /* 0x000000ffff067224 */ /* 0x000fe400078e00ff */
[----:B------:R-:W-:Y:S01]  /*0480*/  @!P2 IMAD.MOV R15, RZ, RZ, -R15 ;  /* 0x000000ffff0fa224 */ /* 0x000fe200078e0a0f */
[----:B------:R-:W-:Y:S01]  /*0490*/  @!P1 LOP3.LUT R15, RZ, R2, RZ, 0x33, !PT ;  /* 0x00000002ff0f9212 */ /* 0x000fe200078e33ff */
[----:B------:R-:W-:-:S03]  /*04a0*/  IMAD.HI.U32 R6, R7, R9, R6 ;  /* 0x0000000907067227 */ /* 0x000fc600078e0006 */
[----:B------:R-:W-:-:S05]  /*04b0*/  IABS R0, R15 ;  /* 0x0000000f00007213 */ /* 0x000fca0000000000 */
[----:B------:R-:W-:-:S04]  /*04c0*/  IMAD.MOV.U32 R7, RZ, RZ, R0 ;  /* 0x000000ffff077224 */ /* 0x000fc800078e0000 */
[----:B------:R-:W-:-:S04]  /*04d0*/  IMAD.HI.U32 R0, R6, R7, RZ ;  /* 0x0000000706007227 */ /* 0x000fc800078e00ff */
[----:B------:R-:W-:-:S04]  /*04e0*/  IMAD.MOV R6, RZ, RZ, -R0 ;  /* 0x000000ffff067224 */ /* 0x000fc800078e0a00 */
[----:B------:R-:W-:Y:S02]  /*04f0*/  IMAD R6, R13, R6, R7 ;  /* 0x000000060d067224 */ /* 0x000fe400078e0207 */
[----:B------:R-:W-:-:S03]  /*0500*/  IMAD.MOV R7, RZ, RZ, -R15 ;  /* 0x000000ffff077224 */ /* 0x000fc600078e0a0f */
[----:B------:R-:W-:Y:S01]  /*0510*/  ISETP.GT.U32.AND P1, PT, R13, R6, PT ;  /* 0x000000060d00720c */ /* 0x000fe20003f24070 */
[----:B------:R-:W-:-:S12]  /*0520*/  IMAD R7, R2, R7, R5 ;  /* 0x0000000702077224 */ /* 0x000fd800078e0205 */
[----:B------:R-:W-:Y:S01]  /*0530*/  @!P1 IMAD.IADD R6, R6, 0x1, -R13 ;  /* 0x0000000106069824 */ /* 0x000fe200078e0a0d */
[----:B------:R-:W-:Y:S02]  /*0540*/  @!P1 IADD3 R0, PT, PT, R0, 0x1, RZ ;  /* 0x0000000100009810 */ /* 0x000fe40007ffe0ff */
[----:B------:R-:W-:Y:S02]  /*0550*/  ISETP.NE.AND P1, PT, R4, RZ, PT ;  /* 0x000000ff0400720c */ /* 0x000fe40003f25270 */
[----:B------:R-:W-:Y:S01]  /*0560*/  ISETP.GE.U32.AND P0, PT, R6, R13, PT ;  /* 0x0000000d0600720c */ /* 0x000fe20003f06070 */
[----:B------:R-:W-:Y:S01]  /*0570*/  IMAD.MOV.U32 R13, RZ, RZ, RZ ;  /* 0x000000ffff0d7224 */ /* 0x000fe200078e00ff */
[----:B------:R-:W-:-:S04]  /*0580*/  LOP3.LUT R6, R15, R4, RZ, 0x3c, !PT ;  /* 0x000000040f067212 */ /* 0x000fc800078e3cff */
[----:B------:R-:W-:Y:S01]  /*0590*/  ISETP.GE.AND P2, PT, R6, RZ, PT ;  /* 0x000000ff0600720c */ /* 0x000fe20003f46270 */
[----:B------:R-:W-:-:S04]  /*05a0*/  IMAD.MOV R6, RZ, RZ, -R5 ;  /* 0x000000ffff067224 */ /* 0x000fc800078e0a05 */
[----:B------:R-:W-:Y:S02]  /*05b0*/  IMAD R3, R3, R6, R12 ;  /* 0x0000000603037224 */ /* 0x000fe400078e020c */
[----:B------:R-:W-:Y:S01]  /*05c0*/  @P0 VIADD R0, R0, 0x1 ;  /* 0x0000000100000836 */ /* 0x000fe20000000000 */
[----:B------:R-:W-:Y:S01]  /*05d0*/  ISETP.GE.AND P0, PT, R17, 0x1, PT ;  /* 0x000000011100780c */ /* 0x000fe20003f06270 */
[----:B---3--:R-:W-:-:S03]  /*05e0*/  IMAD R3, R3, R10, -R11 ;  /* 0x0000000a03037224 */ /* 0x008fc600078e0a0b */
[----:B0-----:R-:W-:Y:S01]  /*05f0*/  ISETP.LT.OR P0, PT, R8, 0x1, !P0 ;  /* 0x000000010800780c */ /* 0x001fe20004701670 */
[----:B------:R-:W-:Y:S01]  /*0600*/  @!P2 IMAD.MOV R0, RZ, RZ, -R0 ;  /* 0x000000ffff00a224 */ /* 0x000fe200078e0a00 */
[----:B------:R-:W-:-:S04]  /*0610*/  @!P1 LOP3.LUT R0, RZ, R4, RZ, 0x33, !PT ;  /* 0x00000004ff009212 */ /* 0x000fc800078e33ff */
[----:B------:R-:W-:-:S05]  /*0620*/  IADD3 R9, PT, PT, -R0, RZ, RZ ;  /* 0x000000ff00097210 */ /* 0x000fca0007ffe1ff */
[----:B------:R-:W-:Y:S02]  /*0630*/  IMAD R2, R4, R9, R15 ;  /* 0x0000000904027224 */ /* 0x000fe400078e020f */
[----:B------:R-:W-:Y:S01]  /*0640*/  IMAD R4, R7, R10, -R11 ;  /* 0x0000000a07047224 */ /* 0x000fe200078e0a0b */
[----:B--2---:R-:W-:Y:S06]  /*0650*/  @P0 BRA `(.L_x_0) ;  /* 0x0000001000600947 */ /* 0x004fec0003800000 */
[----:B------:R-:W-:Y:S01]  /*0660*/  IMAD.MOV.U32 R13, RZ, RZ, RZ ;  /* 0x000000ffff0d7224 */ /* 0x000fe200078e00ff */
[----:B------:R-:W-:Y:S01]  /*0670*/  UMOV UR4, URZ ;  /* 0x000000ff00047c82 */ /* 0x000fe20008000000 */
[----:B------:R-:W-:-:S07]  /*0680*/  IMAD.MOV.U32 R16, RZ, RZ, RZ ;  /* 0x000000ffff107224 */ /* 0x000fce00078e00ff */
.L_x_19:
[----:B------:R-:W-:-:S05]  /*0690*/  UMOV UR5, URZ ;  /* 0x000000ff00057c82 */ /* 0x000fca0008000000 */
.L_x_18:
[----:B------:R-:W0:Y:S01]  /*06a0*/  LDCU UR7, c[0x0][0x3b0] ;  /* 0x00007600ff0777ac */ /* 0x000e220008000800 */
[----:B------:R-:W-:Y:S01]  /*06b0*/  VIADD R11, R4, UR5 ;  /* 0x00000005040b7c36 */ /* 0x000fe20008000000 */
[----:B------:R-:W-:Y:S04]  /*06c0*/  BSSY.RECONVERGENT B1, `(.L_x_1) ;  /* 0x0000109000017945 */ /* 0x000fe80003800200 */
[----:B0-----:R-:W-:-:S13]  /*06d0*/  ISETP.GE.U32.AND P0, PT, R11, UR7, PT ;  /* 0x000000070b007c0c */ /* 0x001fda000bf06070 */
[----:B------:R-:W-:Y:S05]  /*06e0*/  @P0 BRA `(.L_x_2) ;  /* 0x0000001000180947 */ /* 0x000fea0003800000 */
[----:B------:R-:W0:Y:S01]  /*06f0*/  LDC R15, c[0x0][0x3ac] ;  /* 0x0000eb00ff0f7b82 */ /* 0x000e220000000800 */
[----:B------:R-:W-:-:S07]  /*0700*/  HFMA2 R18, -RZ, RZ, 0, 0 ;  /* 0x00000000ff127431 */ /* 0x000fce00000001ff */
[----:B------:R-:W1:Y:S01]  /*0710*/  LDC R20, c[0x0][0x3bc] ;  /* 0x0000ef00ff147b82 */ /* 0x000e620000000800 */
[-C--:B0-----:R-:W-:Y:S02]  /*0720*/  IMAD R14, R0, R15.reuse, UR4 ;  /* 0x00000004000e7e24 */ /* 0x081fe4000f8e020f */
[----:B------:R-:W-:Y:S02]  /*0730*/  IMAD R15, R2, R15, UR4 ;  /* 0x00000004020f7e24 */ /* 0x000fe4000f8e020f */
[----:B------:R-:W-:Y:S02]  /*0740*/  IMAD R14, R14, UR7, R11 ;  /* 0x000000070e0e7c24 */ /* 0x000fe4000f8e020b */
[----:B-1----:R-:W-:-:S07]  /*0750*/  IMAD R15, R15, R20, UR5 ;  /* 0x000000050f0f7e24 */ /* 0x002fce000f8e0214 */
.L_x_17:
[----:B------:R-:W0:Y:S01]  /*0760*/  LDC R11, c[0x0][0x3b4] ;  /* 0x0000ed00ff0b7b82 */ /* 0x000e220000000800 */
[----:B------:R-:W-:Y:S01]  /*0770*/  IMAD.IADD R24, R3, 0x1, R18 ;  /* 0x0000000103187824 */ /* 0x000fe200078e0212 */
[----:B------:R-:W-:Y:S04]  /*0780*/  BSSY.RECONVERGENT B0, `(.L_x_3) ;  /* 0x00000f8000007945 */ /* 0x000fe80003800200 */
[----:B0-----:R-:W-:-:S13]  /*0790*/  ISETP.GE.U32.AND P0, PT, R24, R11, PT ;  /* 0x0000000b1800720c */ /* 0x001fda0003f06070 */
[----:B------:R-:W-:Y:S05]  /*07a0*/  @P0 BRA `(.L_x_4) ;  /* 0x0000000c00d40947 */ /* 0x000fea0003800000 */
[----:B------:R-:W0:Y:S01]  /*07b0*/  LDC.64 R20, c[0x0][0x388] ;  /* 0x0000e200ff147b82 */ /* 0x000e220000000a00 */
[----:B------:R-:W1:Y:S01]  /*07c0*/  LDCU UR6, c[0x0][0x3bc] ;  /* 0x00007780ff0677ac */ /* 0x000e620008000800 */
[----:B------:R-:W-:-:S06]  /*07d0*/  IMAD R11, R14, R11, R24 ;  /* 0x0000000b0e0b7224 */ /* 0x000fcc00078e0218 */
[----:B------:R-:W2:Y:S01]  /*07e0*/  LDC.64 R22, c[0x0][0x380] ;  /* 0x0000e000ff167b82 */ /* 0x000ea20000000a00 */
[----:B-1----:R-:W-:-:S04]  /*07f0*/  IMAD R17, R15, UR6, R18 ;  /* 0x000000060f117c24 */ /* 0x002fc8000f8e0212 */
[----:B0-----:R-:W-:-:S06]  /*0800*/  IMAD.WIDE R20, R17, 0x4, R20 ;  /* 0x0000000411147825 */ /* 0x001fcc00078e0214 */
[----:B------:R-:W3:Y:S01]  /*0810*/  LDG.E.CONSTANT R20, desc[UR8][R20.64] ;  /* 0x0000000814147981 */ /* 0x000ee2000c1e9900 */
[----:B--2---:R-:W-:-:S05]  /*0820*/  IMAD.WIDE R22, R11, 0x4, R22 ;  /* 0x000000040b167825 */ /* 0x004fca00078e0216 */
[----:B------:R-:W3:Y:S01]  /*0830*/  LDG.E.CONSTANT R17, desc[UR8][R22.64] ;  /* 0x0000000816117981 */ /* 0x000ee2000c1e9900 */
[----:B------:R-:W-:Y:S01]  /*0840*/  BSSY.RECONVERGENT B2, `(.L_x_5) ;  /* 0x0000069000027945 */ /* 0x000fe20003800200 */
[----:B---3--:R-:W-:-:S04]  /*0850*/  FADD R17, R17, -R20 ;  /* 0x8000001411117221 */ /* 0x008fc80000000000 */
[----:B------:R-:W-:-:S06]  /*0860*/  FMUL R11, R17, 0.63661974668502807617 ;  /* 0x3f22f983110b7820 */ /* 0x000fcc0000400000 */
[----:B------:R-:W0:Y:S01]  /*0870*/  F2I.NTZ R11, R11 ;  /* 0x0000000b000b7305 */ /* 0x000e220000203100 */
[----:B------:R-:W-:Y:S02]  /*0880*/  FSETP.GE.AND P0, PT, |R17|, 105615, PT ;  /* 0x47ce47801100780b */ /* 0x000fe40003f06200 */
[----:B0-----:R-:W-:-:S05]  /*0890*/  I2FP.F32.S32 R24, R11 ;  /* 0x0000000b00187245 */ /* 0x001fca0000201400 */
[----:B------:R-:W-:-:S04]  /*08a0*/  FFMA R19, R24, -1.5707962512969970703, R17 ;  /* 0xbfc90fda18137823 */ /* 0x000fc80000000011 */
[----:B------:R-:W-:-:S04]  /*08b0*/  FFMA R19, R24, -7.5497894158615963534e-08, R19 ;  /* 0xb3a2216818137823 */ /* 0x000fc80000000013 */
[----:B------:R-:W-:Y:S01]  /*08c0*/  FFMA R27, R24, -5.3903029534742383927e-15, R19 ;  /* 0xa7c234c5181b7823 */ /* 0x000fe20000000013 */
[----:B------:R-:W-:-:S03]  /*08d0*/  IMAD.MOV.U32 R28, RZ, RZ, R11 ;  /* 0x000000ffff1c7224 */ /* 0x000fc600078e000b */
[----:B------:R-:W-:Y:S01]  /*08e0*/  IMAD.MOV.U32 R25, RZ, RZ, R27 ;  /* 0x000000ffff197224 */ /* 0x000fe200078e001b */
[----:B------:R-:W-:Y:S06]  /*08f0*/  @!P0 BRA `(.L_x_6) ;  /* 0x0000000400748947 */ /* 0x000fec0003800000 */
[----:B------:R-:W-:-:S13]  /*0900*/  FSETP.NEU.AND P0, PT, |R17|, +INF , PT ;  /* 0x7f8000001100780b */ /* 0x000fda0003f0d200 */
[----:B------:R-:W-:Y:S05]  /*0910*/  @!P0 BRA `(.L_x_7) ;  /* 0x0000000400648947 */ /* 0x000fea0003800000 */
[----:B------:R-:W-:Y:S01]  /*0920*/  IMAD.SHL.U32 R19, R17, 0x100, RZ ;  /* 0x0000010011137824 */ /* 0x000fe200078e00ff */
[----:B------:R-:W-:Y:S01]  /*0930*/  MOV R25, RZ ;  /* 0x000000ff00197202 */ /* 0x000fe20000000f00 */
[----:B------:R-:W-:Y:S01]  /*0940*/  IMAD.MOV.U32 R11, RZ, RZ, RZ ;  /* 0x000000ffff0b7224 */ /* 0x000fe200078e00ff */
[----:B------:R-:W-:Y:S02]  /*0950*/  UMOV UR6, URZ ;  /* 0x000000ff00067c82 */ /* 0x000fe40008000000 */
[----:B------:R-:W-:-:S07]  /*0960*/  LOP3.LUT R29, R19, 0x80000000, RZ, 0xfc, !PT ;  /* 0x80000000131d7812 */ /* 0x000fce00078efcff */
.L_x_8:
[----:B------:R-:W0:Y:S02]  /*0970*/  LDC.64 R20, c[0x4][RZ] ;  /* 0x01000000ff147b82 */ /* 0x000e240000000a00 */
[----:B0-----:R-:W-:-:S06]  /*0980*/  IMAD.WIDE.U32 R20, R25, 0x4, R20 ;  /* 0x0000000419147825 */ /* 0x001fcc00078e0014 */
[----:B------:R-:W2:Y:S01]  /*0990*/  LDG.E.CONSTANT R20, desc[UR8][R20.64] ;  /* 0x0000000814147981 */ /* 0x000ea2000c1e9900 */
[C---:B------:R-:W-:Y:S02]  /*09a0*/  IMAD.SHL.U32 R19, R25.reuse, 0x4, RZ ;  /* 0x0000000419137824 */ /* 0x040fe400078e00ff */
[----:B------:R-:W-:-:S03]  /*09b0*/  VIADD R25, R25, 0x1 ;  /* 0x0000000119197836 */ /* 0x000fc60000000000 */
[C---:B------:R-:W-:Y:S02]  /*09c0*/  ISETP.EQ.AND P0, PT, R19.reuse, RZ, PT ;  /* 0x000000ff1300720c */ /* 0x040fe40003f02270 */
[C---:B------:R-:W-:Y:S02]  /*09d0*/  ISETP.EQ.AND P5, PT, R19.reuse, 0x4, PT ;  /* 0x000000041300780c */ /* 0x040fe40003fa2270 */
[C---:B------:R-:W-:Y:S02]  /*09e0*/  ISETP.EQ.AND P4, PT, R19.reuse, 0x8, PT ;  /* 0x000000081300780c */ /* 0x040fe40003f82270 */
[C---:B------:R-:W-:Y:S02]  /*09f0*/  ISETP.EQ.AND P3, PT, R19.reuse, 0xc, PT ;  /* 0x0000000c1300780c */ /* 0x040fe40003f62270 */
[C---:B------:R-:W-:Y:S02]  /*0a00*/  ISETP.EQ.AND P2, PT, R19.reuse, 0x10, PT ;  /* 0x000000101300780c */ /* 0x040fe40003f42270 */
[----:B------:R-:W-:Y:S01]  /*0a10*/  ISETP.EQ.AND P1, PT, R19, 0x14, PT ;  /* 0x000000141300780c */ /* 0x000fe20003f22270 */
[----:B--2---:R-:W-:-:S03]  /*0a20*/  IMAD.WIDE.U32 R22, R20, R29, RZ ;  /* 0x0000001d14167225 */ /* 0x004fc600078e00ff */
[----:B------:R-:W-:-:S04]  /*0a30*/  IADD3 R19, P6, PT, R22, R11, RZ ;  /* 0x0000000b16137210 */ /* 0x000fc80007fde0ff */
[----:B------:R-:W-:Y:S01]  /*0a40*/  IADD3.X R11, PT, PT, R23, UR6, RZ, P6, !PT ;  /* 0x00000006170b7c10 */ /* 0x000fe2000b7fe4ff */
[--C-:B------:R-:W-:Y:S01]  /*0a50*/  @P0 IMAD.MOV.U32 R5, RZ, RZ, R19.reuse ;  /* 0x000000ffff050224 */ /* 0x100fe200078e0013 */
[----:B------:R-:W-:Y:S01]  /*0a60*/  ISETP.NE.AND P6, PT, R25, 0x6, PT ;  /* 0x000000061900780c */ /* 0x000fe20003fc5270 */
[--C-:B------:R-:W-:Y:S01]  /*0a70*/  @P5 IMAD.MOV.U32 R6, RZ, RZ, R19.reuse ;  /* 0x000000ffff065224 */ /* 0x100fe200078e0013 */
[----:B------:R-:W-:Y:S01]  /*0a80*/  @P3 MOV R8, R19 ;  /* 0x0000001300083202 */ /* 0x000fe20000000f00 */
[--C-:B------:R-:W-:Y:S02]  /*0a90*/  @P4 IMAD.MOV.U32 R7, RZ, RZ, R19.reuse ;  /* 0x000000ffff074224 */ /* 0x100fe400078e0013 */
[--C-:B------:R-:W-:Y:S02]  /*0aa0*/  @P2 IMAD.MOV.U32 R9, RZ, RZ, R19.reuse ;  /* 0x000000ffff092224 */ /* 0x100fe400078e0013 */
[----:B------:R-:W-:-:S06]  /*0ab0*/  @P1 IMAD.MOV.U32 R10, RZ, RZ, R19 ;  /* 0x000000ffff0a1224 */ /* 0x000fcc00078e0013 */
[----:B------:R-:W-:Y:S05]  /*0ac0*/  @P6 BRA `(.L_x_8) ;  /* 0xfffffffc00a86947 */ /* 0x000fea000383ffff */
[----:B------:R-:W-:Y:S01]  /*0ad0*/  SHF.R.U32.HI R19, RZ, 0x17, R17 ;  /* 0x00000017ff137819 */ /* 0x000fe20000011611 */
[----:B------:R-:W-:Y:S03]  /*0ae0*/  BSSY.RECONVERGENT B3, `(.L_x_9) ;  /* 0x0000029000037945 */ /* 0x000fe60003800200 */
[C---:B------:R-:W-:Y:S02]  /*0af0*/  LOP3.LUT R20, R19.reuse, 0xe0, RZ, 0xc0, !PT ;  /* 0x000000e013147812 */ /* 0x040fe400078ec0ff */
[----:B------:R-:W-:-:S03]  /*0b00*/  LOP3.LUT P6, RZ, R19, 0x1f, RZ, 0xc0, !PT ;  /* 0x0000001f13ff7812 */ /* 0x000fc600078cc0ff */
[----:B------:R-:W-:-:S05]  /*0b10*/  VIADD R20, R20, 0xffffff80 ;  /* 0xffffff8014147836 */ /* 0x000fca0000000000 */
[----:B------:R-:W-:-:S05]  /*0b20*/  SHF.R.U32.HI R20, RZ, 0x5, R20 ;  /* 0x00000005ff147819 */ /* 0x000fca0000011614 */
[----:B------:R-:W-:-:S05]  /*0b30*/  IMAD.U32 R22, R20, -0x4, RZ ;  /* 0xfffffffc14167824 */ /* 0x000fca00078e00ff */
[C---:B------:R-:W-:Y:S02]  /*0b40*/  ISETP.EQ.AND P3, PT, R22.reuse, -0x18, PT ;  /* 0xffffffe81600780c */ /* 0x040fe40003f62270 */
[C---:B------:R-:W-:Y:S02]  /*0b50*/  ISETP.EQ.AND P4, PT, R22.reuse, -0x14, PT ;  /* 0xffffffec1600780c */ /* 0x040fe40003f82270 */
[C---:B------:R-:W-:Y:S02]  /*0b60*/  ISETP.EQ.AND P2, PT, R22.reuse, -0x10, PT ;  /* 0xfffffff01600780c */ /* 0x040fe40003f42270 */
[C---:B------:R-:W-:Y:S02]  /*0b70*/  ISETP.EQ.AND P1, PT, R22.reuse, -0xc, PT ;  /* 0xfffffff41600780c */ /* 0x040fe40003f22270 */
[C---:B------:R-:W-:Y:S02]  /*0b80*/  ISETP.EQ.AND P0, PT, R22.reuse, -0x8, PT ;  /* 0xfffffff81600780c */ /* 0x040fe40003f02270 */
[----:B------:R-:W-:-:S03]  /*0b90*/  ISETP.EQ.AND P5, PT, R22, RZ, PT ;  /* 0x000000ff1600720c */ /* 0x000fc60003fa2270 */
[----:B------:R-:W-:Y:S01]  /*0ba0*/  @P3 IMAD.MOV.U32 R20, RZ, RZ, R5 ;  /* 0x000000ffff143224 */ /* 0x000fe200078e0005 */
[C---:B------:R-:W-:Y:S01]  /*0bb0*/  ISETP.EQ.AND P3, PT, R22.reuse, -0x4, PT ;  /* 0xfffffffc1600780c */ /* 0x040fe20003f62270 */
[----:B------:R-:W-:Y:S01]  /*0bc0*/  @P4 IMAD.MOV.U32 R20, RZ, RZ, R6 ;  /* 0x000000ffff144224 */ /* 0x000fe200078e0006 */
[----:B------:R-:W-:Y:S01]  /*0bd0*/  @P4 MOV R21, R5 ;  /* 0x0000000500154202 */ /* 0x000fe20000000f00 */
[----:B------:R-:W-:Y:S01]  /*0be0*/  @P2 IMAD.MOV.U32 R20, RZ, RZ, R7 ;  /* 0x000000ffff142224 */ /* 0x000fe200078e0007 */
[----:B------:R-:W-:Y:S01]  /*0bf0*/  ISETP.EQ.AND P4, PT, R22, 0x4, PT ;  /* 0x000000041600780c */ /* 0x000fe20003f82270 */
[----:B------:R-:W-:Y:S02]  /*0c00*/  @P1 IMAD.MOV.U32 R20, RZ, RZ, R8 ;  /* 0x000000ffff141224 */ /* 0x000fe400078e0008 */
[----:B------:R-:W-:Y:S02]  /*0c10*/  @P0 IMAD.MOV.U32 R20, RZ, RZ, R9 ;  /* 0x000000ffff140224 */ /* 0x000fe400078e0009 */
[----:B------:R-:W-:-:S02]  /*0c20*/  @P2 IMAD.MOV.U32 R21, RZ, RZ, R6 ;  /* 0x000000ffff152224 */ /* 0x000fc400078e0006 */
[----:B------:R-:W-:Y:S01]  /*0c30*/  @P1 IMAD.MOV.U32 R21, RZ, RZ, R7 ;  /* 0x000000ffff151224 */ /* 0x000fe200078e0007 */
[----:B------:R-:W-:Y:S01]  /*0c40*/  @P0 MOV R21, R8 ;  /* 0x0000000800150202 */ /* 0x000fe20000000f00 */
[--C-:B------:R-:W-:Y:S01]  /*0c50*/  @P3 IMAD.MOV.U32 R20, RZ, RZ, R10.reuse ;  /* 0x000000ffff143224 */ /* 0x100fe200078e000a */
[----:B------:R-:W-:Y:S01]  /*0c60*/  @P5 MOV R20, R11 ;  /* 0x0000000b00145202 */ /* 0x000fe20000000f00 */
[----:B------:R-:W-:Y:S02]  /*0c70*/  @P3 IMAD.MOV.U32 R21, RZ, RZ, R9 ;  /* 0x000000ffff153224 */ /* 0x000fe400078e0009 */
[----:B------:R-:W-:Y:S02]  /*0c80*/  @P5 IMAD.MOV.U32 R21, RZ, RZ, R10 ;  /* 0x000000ffff155224 */ /* 0x000fe400078e000a */
[----:B------:R-:W-:Y:S02]  /*0c90*/  @P4 IMAD.MOV.U32 R21, RZ, RZ, R11 ;  /* 0x000000ffff154224 */ /* 0x000fe400078e000b */
[----:B------:R-:W-:Y:S01]  /*0ca0*/  IMAD.MOV.U32 R24, RZ, RZ, R20 ;  /* 0x000000ffff187224 */ /* 0x000fe200078e0014 */
[----:B------:R-:W-:Y:S06]  /*0cb0*/  @!P6 BRA `(.L_x_10) ;  /* 0x00000000002ce947 */ /* 0x000fec0003800000 */
[----:B------:R-:W-:Y:S01]  /*0cc0*/  @P2 IMAD.MOV.U32 R20, RZ, RZ, R5 ;  /* 0x000000ffff142224 */ /* 0x000fe200078e0005 */
[----:B------:R-:W-:Y:S01]  /*0cd0*/  LOP3.LUT R19, R19, 0x1f, RZ, 0xc0, !PT ;  /* 0x0000001f13137812 */ /* 0x000fe200078ec0ff */
[----:B------:R-:W-:Y:S01]  /*0ce0*/  @P1 IMAD.MOV.U32 R20, RZ, RZ, R6 ;  /* 0x000000ffff141224 */ /* 0x000fe200078e0006 */
[----:B------:R-:W-:Y:S01]  /*0cf0*/  @P0 MOV R20, R7 ;  /* 0x0000000700140202 */ /* 0x000fe20000000f00 */
[----:B------:R-:W-:Y:S01]  /*0d00*/  @P3 IMAD.MOV.U32 R20, RZ, RZ, R8 ;  /* 0x000000ffff143224 */ /* 0x000fe200078e0008 */
[----:B------:R-:W-:Y:S01]  /*0d10*/  ISETP.EQ.AND P0, PT, R22, 0x8, PT ;  /* 0x000000081600780c */ /* 0x000fe20003f02270 */
[----:B------:R-:W-:Y:S01]  /*0d20*/  @P5 IMAD.MOV.U32 R20, RZ, RZ, R9 ;  /* 0x000000ffff145224 */ /* 0x000fe200078e0009 */
[----:B------:R-:W-:Y:S01]  /*0d30*/  SHF.L.W.U32.HI R24, R21, R19, R24 ;  /* 0x0000001315187219 */ /* 0x000fe20000010e18 */
[----:B------:R-:W-:-:S10]  /*0d40*/  @P4 IMAD.MOV.U32 R20, RZ, RZ, R10 ;  /* 0x000000ffff144224 */ /* 0x000fd400078e000a */
[----:B------:R-:W-:-:S05]  /*0d50*/  @P0 IMAD.MOV.U32 R20, RZ, RZ, R11 ;  /* 0x000000ffff140224 */ /* 0x000fca00078e000b */
[----:B------:R-:W-:-:S07]  /*0d60*/  SHF.L.W.U32.HI R21, R20, R19, R21 ;  /* 0x0000001314157219 */ /* 0x000fce0000010e15 */
.L_x_10:
[----:B------:R-:W-:Y:S05]  /*0d70*/  BSYNC.RECONVERGENT B3 ;  /* 0x0000000000037941 */ /* 0x000fea0003800200 */
.L_x_9:
[C---:B------:R-:W-:Y:S01]  /*0d80*/  SHF.L.W.U32.HI R26, R21.reuse, 0x2, R24 ;  /* 0x00000002151a7819 */ /* 0x040fe20000010e18 */
[----:B------:R-:W-:Y:S01]  /*0d90*/  UMOV UR10, 0x54442d19 ;  /* 0x54442d19000a7882 */ /* 0x000fe20000000000 */
[----:B------:R-:W-:Y:S01]  /*0da0*/  SHF.L.U32 R21, R21, 0x2, RZ ;  /* 0x0000000215157819 */ /* 0x000fe200000006ff */
[----:B------:R-:W-:Y:S01]  /*0db0*/  UMOV UR11, 0x3bf921fb ;  /* 0x3bf921fb000b7882 */ /* 0x000fe20000000000 */
[----:B------:R-:W-:Y:S02]  /*0dc0*/  SHF.R.S32.HI R11, RZ, 0x1f, R26 ;  /* 0x0000001fff0b7819 */ /* 0x000fe4000001141a */
[----:B------:R-:W-:Y:S02]  /*0dd0*/  ISETP.GE.AND P0, PT, R17, RZ, PT ;  /* 0x000000ff1100720c */ /* 0x000fe40003f06270 */
[C---:B------:R-:W-:Y:S02]  /*0de0*/  LOP3.LUT R20, R11.reuse, R21, RZ, 0x3c, !PT ;  /* 0x000000150b147212 */ /* 0x040fe400078e3cff */
[----:B------:R-:W-:-:S02]  /*0df0*/  LOP3.LUT R21, R11, R26, RZ, 0x3c, !PT ;  /* 0x0000001a0b157212 */ /* 0x000fc400078e3cff */
[----:B------:R-:W-:Y:S02]  /*0e00*/  SHF.R.U32.HI R11, RZ, 0x1e, R24 ;  /* 0x0000001eff0b7819 */ /* 0x000fe40000011618 */
[C---:B------:R-:W-:Y:S02]  /*0e10*/  LOP3.LUT R19, R26.reuse, R17, RZ, 0x3c, !PT ;  /* 0x000000111a137212 */ /* 0x040fe400078e3cff */
[----:B------:R-:W0:Y:S01]  /*0e20*/  I2F.F64.S64 R20, R20 ;  /* 0x0000001400147312 */ /* 0x000e220000301c00 */
[----:B------:R-:W-:Y:S02]  /*0e30*/  LEA.HI R11, R26, R11, RZ, 0x1 ;  /* 0x0000000b1a0b7211 */ /* 0x000fe400078f08ff */
[----:B------:R-:W-:-:S03]  /*0e40*/  ISETP.GE.AND P1, PT, R19, RZ, PT ;  /* 0x000000ff1300720c */ /* 0x000fc60003f26270 */
[----:B------:R-:W-:-:S04]  /*0e50*/  IMAD.MOV R19, RZ, RZ, -R11 ;  /* 0x000000ffff137224 */ /* 0x000fc800078e0a0b */
[----:B------:R-:W-:Y:S01]  /*0e60*/  @!P0 IMAD.MOV.U32 R11, RZ, RZ, R19 ;  /* 0x000000ffff0b8224 */ /* 0x000fe200078e0013 */
[----:B0-----:R-:W-:-:S10]  /*0e70*/  DMUL R22, R20, UR10 ;  /* 0x0000000a14167c28 */ /* 0x001fd40008000000 */
[----:B------:R-:W0:Y:S02]  /*0e80*/  F2F.F32.F64 R22, R22 ;  /* 0x0000001600167310 */ /* 0x000e240000301000 */
[----:B0-----:R-:W-:Y:S01]  /*0e90*/  FSEL R25, -R22, R22, !P1 ;  /* 0x0000001616197208 */ /* 0x001fe20004800100 */
[----:B------:R-:W-:Y:S06]  /*0ea0*/  BRA `(.L_x_6) ;  /* 0x0000000000087947 */ /* 0x000fec0003800000 */
.L_x_7:
[----:B------:R-:W-:Y:S01]  /*0eb0*/  FMUL R25, RZ, R17 ;  /* 0x00000011ff197220 */ /* 0x000fe20000400000 */
[----:B------:R-:W-:-:S07]  /*0ec0*/  IMAD.MOV.U32 R11, RZ, RZ, RZ ;  /* 0x000000ffff0b7224 */ /* 0x000fce00078e00ff */
.L_x_6:
[----:B------:R-:W-:Y:S05]  /*0ed0*/  BSYNC.RECONVERGENT B2 ;  /* 0x0000000000027941 */ /* 0x000fea0003800200 */
.L_x_5:
[----:B------:R-:W-:Y:S02]  /*0ee0*/  IMAD.MOV.U32 R26, RZ, RZ, 0x37cbac00 ;  /* 0x37cbac00ff1a7424 */ /* 0x000fe400078e00ff */
[----:B------:R-:W-:Y:S01]  /*0ef0*/  FMUL R20, R25, R25 ;  /* 0x0000001919147220 */ /* 0x000fe20000400000 */
[C---:B------:R-:W-:Y:S01]  /*0f00*/  LOP3.LUT R19, R11.reuse, 0x1, RZ, 0xc0, !PT ;  /* 0x000000010b137812 */ /* 0x040fe200078ec0ff */
[----:B------:R-:W-:Y:S01]  /*0f10*/  VIADD R11, R11, 0x1 ;  /* 0x000000010b0b7836 */ /* 0x000fe20000000000 */
[----:B------:R-:W-:Y:S01]  /*0f20*/  MOV R24, 0x3c0885e4 ;  /* 0x3c0885e400187802 */ /* 0x000fe20000000f00 */
[----:B------:R-:W-:Y:S01]  /*0f30*/  FFMA R21, R20, R26, -0.0013887860113754868507 ;  /* 0xbab607ed14157423 */ /* 0x000fe2000000001a */
[----:B------:R-:W-:Y:S01]  /*0f40*/  ISETP.NE.U32.AND P0, PT, R19, 0x1, PT ;  /* 0x000000011300780c */ /* 0x000fe20003f05070 */
[----:B------:R-:W-:Y:S01]  /*0f50*/  IMAD.MOV.U32 R19, RZ, RZ, 0x3e2aaaa8 ;  /* 0x3e2aaaa8ff137424 */ /* 0x000fe200078e00ff */
[----:B------:R-:W-:Y:S01]  /*0f60*/  LOP3.LUT P1, RZ, R11, 0x2, RZ, 0xc0, !PT ;  /* 0x000000020bff7812 */ /* 0x000fe2000782c0ff */
[----:B------:R-:W-:Y:S01]  /*0f70*/  BSSY.RECONVERGENT B2, `(.L_x_11) ;  /* 0x0000068000027945 */ /* 0x000fe20003800200 */
[----:B------:R-:W-:-:S02]  /*0f80*/  FSEL R21, R21, -0.00019574658654164522886, P0 ;  /* 0xb94d415315157808 */ /* 0x000fc40000000000 */
[----:B------:R-:W-:Y:S02]  /*0f90*/  FSEL R23, R24, 0.041666727513074874878, !P0 ;  /* 0x3d2aaabb18177808 */ /* 0x000fe40004000000 */
[----:B------:R-:W-:Y:S02]  /*0fa0*/  FSEL R11, R25, 1, !P0 ;  /* 0x3f800000190b7808 */ /* 0x000fe40004000000 */
[----:B------:R-:W-:Y:S01]  /*0fb0*/  FSEL R30, -R19, -0.4999999701976776123, !P0 ;  /* 0xbeffffff131e7808 */ /* 0x000fe20004000100 */
[C---:B------:R-:W-:Y:S01]  /*0fc0*/  FFMA R21, R20.reuse, R21, R23 ;  /* 0x0000001514157223 */ /* 0x040fe20000000017 */
[----:B------:R-:W-:Y:S01]  /*0fd0*/  FSETP.GE.AND P0, PT, |R17|, 105615, PT ;  /* 0x47ce47801100780b */ /* 0x000fe20003f06200 */
[C---:B------:R-:W-:Y:S02]  /*0fe0*/  FFMA R22, R20.reuse, R11, RZ ;  /* 0x0000000b14167223 */ /* 0x040fe400000000ff */
[----:B------:R-:W-:-:S04]  /*0ff0*/  FFMA R21, R20, R21, R30 ;  /* 0x0000001514157223 */ /* 0x000fc8000000001e */
[----:B------:R-:W-:-:S04]  /*1000*/  FFMA R25, R22, R21, R11 ;  /* 0x0000001516197223 */ /* 0x000fc8000000000b */
[----:B------:R-:W-:Y:S02]  /*1010*/  @P1 FADD R25, RZ, -R25 ;  /* 0x80000019ff191221 */ /* 0x000fe40000000000 */
[----:B------:R-:W-:Y:S05]  /*1020*/  @!P0 BRA `(.L_x_12) ;  /* 0x0000000400708947 */ /* 0x000fea0003800000 */
[----:B------:R-:W-:-:S13]  /*1030*/  FSETP.NEU.AND P0, PT, |R17|, +INF , PT ;  /* 0x7f8000001100780b */ /* 0x000fda0003f0d200 */
[----:B------:R-:W-:Y:S05]  /*1040*/  @!P0 BRA `(.L_x_13) ;  /* 0x0000000400608947 */ /* 0x000fea0003800000 */
[----:B------:R-:W-:Y:S02]  /*1050*/  IMAD.SHL.U32 R20, R17, 0x100, RZ ;  /* 0x0000010011147824 */ /* 0x000fe400078e00ff */
[----:B------:R-:W-:Y:S02]  /*1060*/  HFMA2 R27, -RZ, RZ, 0, 0 ;  /* 0x00000000ff1b7431 */ /* 0x000fe400000001ff */
[----:B------:R-:W-:Y:S01]  /*1070*/  IMAD.MOV.U32 R11, RZ, RZ, RZ ;  /* 0x000000ffff0b7224 */ /* 0x000fe200078e00ff */
[----:B------:R-:W-:Y:S01]  /*1080*/  UMOV UR6, URZ ;  /* 0x000000ff00067c82 */ /* 0x000fe20008000000 */
[----:B------:R-:W-:-:S07]  /*1090*/  LOP3.LUT R29, R20, 0x80000000, RZ, 0xfc, !PT ;  /* 0x80000000141d7812 */ /* 0x000fce00078efcff */
.L_x_14:
        /* <DEDUP_REMOVED lines=27> */
[----:B------:R-:W-:-:S04]  /*1250*/  SHF.R.U32.HI R20, RZ, 0x5, R20 ;  /* 0x00000005ff147819 */ /* 0x000fc80000011614 */
[----:B------:R-:W-:-:S04]  /*1260*/  LEA R23, -R20, RZ, 0x2 ;  /* 0x000000ff14177211 */ /* 0x000fc800078e11ff */
[C---:B------:R-:W-:Y:S02]  /*1270*/  ISETP.EQ.AND P3, PT, R23.reuse, -0x18, PT ;  /* 0xffffffe81700780c */ /* 0x040fe40003f62270 */
[C---:B------:R-:W-:Y:S02]  /*1280*/  ISETP.EQ.AND P4, PT, R23.reuse, -0x14, PT ;  /* 0xffffffec1700780c */ /* 0x040fe40003f82270 */
[C---:B------:R-:W-:Y:S02]  /*1290*/  ISETP.EQ.AND P2, PT, R23.reuse, -0x10, PT ;  /* 0xfffffff01700780c */ /* 0x040fe40003f42270 */
[C---:B------:R-:W-:Y:S02]  /*12a0*/  ISETP.EQ.AND P1, PT, R23.reuse, -0xc, PT ;  /* 0xfffffff41700780c */ /* 0x040fe40003f22270 */
[C---:B------:R-:W-:Y:S02]  /*12b0*/  ISETP.EQ.AND P0, PT, R23.reuse, -0x8, PT ;  /* 0xfffffff81700780c */ /* 0x040fe40003f02270 */
[----:B------:R-:W-:-:S03]  /*12c0*/  ISETP.EQ.AND P5, PT, R23, 0x4, PT ;  /* 0x000000041700780c */ /* 0x000fc60003fa2270 */
[--C-:B------:R-:W-:Y:S01]  /*12d0*/  @P3 IMAD.MOV.U32 R27, RZ, RZ, R5.reuse ;  /* 0x000000ffff1b3224 */ /* 0x100fe200078e0005 */
[C---:B------:R-:W-:Y:S01]  /*12e0*/  ISETP.EQ.AND P3, PT, R23.reuse, -0x4, PT ;  /* 0xfffffffc1700780c */ /* 0x040fe20003f62270 */
[----:B------:R-:W-:Y:S02]  /*12f0*/  @P4 IMAD.MOV.U32 R20, RZ, RZ, R5 ;  /* 0x000000ffff144224 */ /* 0x000fe400078e0005 */
[--C-:B------:R-:W-:Y:S01]  /*1300*/  @P4 IMAD.MOV.U32 R27, RZ, RZ, R6.reuse ;  /* 0x000000ffff1b4224 */ /* 0x100fe200078e0006 */
[----:B------:R-:W-:Y:S01]  /*1310*/  ISETP.EQ.AND P4, PT, R23, RZ, PT ;  /* 0x000000ff1700720c */ /* 0x000fe20003f82270 */
[----:B------:R-:W-:Y:S01]  /*1320*/  @P2 IMAD.MOV.U32 R20, RZ, RZ, R6 ;  /* 0x000000ffff142224 */ /* 0x000fe200078e0006 */
[----:B------:R-:W-:Y:S01]  /*1330*/  @P2 MOV R27, R7 ;  /* 0x00000007001b2202 */ /* 0x000fe20000000f00 */
[----:B------:R-:W-:Y:S02]  /*1340*/  @P1 IMAD.MOV.U32 R20, RZ, RZ, R7 ;  /* 0x000000ffff141224 */ /* 0x000fe400078e0007 */
[----:B------:R-:W-:-:S02]  /*1350*/  @P1 IMAD.MOV.U32 R27, RZ, RZ, R8 ;  /* 0x000000ffff1b1224 */ /* 0x000fc400078e0008 */
[----:B------:R-:W-:Y:S02]  /*1360*/  @P0 IMAD.MOV.U32 R20, RZ, RZ, R8 ;  /* 0x000000ffff140224 */ /* 0x000fe400078e0008 */
[----:B------:R-:W-:Y:S01]  /*1370*/  @P0 IMAD.MOV.U32 R27, RZ, RZ, R9 ;  /* 0x000000ffff1b0224 */ /* 0x000fe200078e0009 */
[----:B------:R-:W-:Y:S01]  /*1380*/  @P3 MOV R20, R9 ;  /* 0x0000000900143202 */ /* 0x000fe20000000f00 */
[--C-:B------:R-:W-:Y:S02]  /*1390*/  @P3 IMAD.MOV.U32 R27, RZ, RZ, R10.reuse ;  /* 0x000000ffff1b3224 */ /* 0x100fe400078e000a */
[----:B------:R-:W-:Y:S02]  /*13a0*/  @P4 IMAD.MOV.U32 R20, RZ, RZ, R10 ;  /* 0x000000ffff144224 */ /* 0x000fe400078e000a */
[--C-:B------:R-:W-:Y:S02]  /*13b0*/  @P4 IMAD.MOV.U32 R27, RZ, RZ, R11.reuse ;  /* 0x000000ffff1b4224 */ /* 0x100fe400078e000b */
[----:B------:R-:W-:Y:S01]  /*13c0*/  @P5 IMAD.MOV.U32 R20, RZ, RZ, R11 ;  /* 0x000000ffff145224 */ /* 0x000fe200078e000b */
[----:B------:R-:W-:Y:S06]  /*13d0*/  @!P6 BRA `(.L_x_16) ;  /* 0x00000000002ce947 */ /* 0x000fec0003800000 */
[----:B------:R-:W-:Y:S01]  /*13e0*/  @P2 MOV R21, R5 ;  /* 0x0000000500152202 */ /* 0x000fe20000000f00 */
[----:B------:R-:W-:Y:S01]  /*13f0*/  @P1 IMAD.MOV.U32 R21, RZ, RZ, R6 ;  /* 0x000000ffff151224 */ /* 0x000fe200078e0006 */
[----:B------:R-:W-:Y:S01]  /*1400*/  LOP3.LUT R22, R22, 0x1f, RZ, 0xc0, !PT ;  /* 0x0000001f16167812 */ /* 0x000fe200078ec0ff */
[----:B------:R-:W-:Y:S01]  /*1410*/  @P0 IMAD.MOV.U32 R21, RZ, RZ, R7 ;  /* 0x000000ffff150224 */ /* 0x000fe200078e0007 */
[----:B------:R-:W-:Y:S01]  /*1420*/  ISETP.EQ.AND P0, PT, R23, 0x8, PT ;  /* 0x000000081700780c */ /* 0x000fe20003f02270 */
[----:B------:R-:W-:Y:S01]  /*1430*/  @P3 IMAD.MOV.U32 R21, RZ, RZ, R8 ;  /* 0x000000ffff153224 */ /* 0x000fe200078e0008 */
[----:B------:R-:W-:Y:S01]  /*1440*/  SHF.L.W.U32.HI R27, R20, R22, R27 ;  /* 0x00000016141b7219 */ /* 0x000fe20000010e1b */
[----:B------:R-:W-:Y:S01]  /*1450*/  @P4 IMAD.MOV.U32 R21, RZ, RZ, R9 ;  /* 0x000000ffff154224 */ /* 0x000fe200078e0009 */
[----:B------:R-:W-:-:S09]  /*1460*/  @P5 MOV R21, R10 ;  /* 0x0000000a00155202 */ /* 0x000fd20000000f00 */
[----:B------:R-:W-:-:S05]  /*1470*/  @P0 IMAD.MOV.U32 R21, RZ, RZ, R11 ;  /* 0x000000ffff150224 */ /* 0x000fca00078e000b */
[----:B------:R-:W-:-:S07]  /*1480*/  SHF.L.W.U32.HI R20, R21, R22, R20 ;  /* 0x0000001615147219 */ /* 0x000fce0000010e14 */
.L_x_16:
[----:B------:R-:W-:Y:S05]  /*1490*/  BSYNC.RECONVERGENT B3 ;  /* 0x0000000000037941 */ /* 0x000fea0003800200 */
.L_x_15:
[C---:B------:R-:W-:Y:S01]  /*14a0*/  SHF.L.W.U32.HI R28, R20.reuse, 0x2, R27 ;  /* 0x00000002141c7819 */ /* 0x040fe20000010e1b */
[----:B------:R-:W-:Y:S01]  /*14b0*/  IMAD.SHL.U32 R20, R20, 0x4, RZ ;  /* 0x0000000414147824 */ /* 0x000fe200078e00ff */
[----:B------:R-:W-:Y:S01]  /*14c0*/  UMOV UR10, 0x54442d19 ;  /* 0x54442d19000a7882 */ /* 0x000fe20000000000 */
        /* <DEDUP_REMOVED lines=16> */
.L_x_13:
[----:B------:R-:W-:Y:S01]  /*15d0*/  FMUL R27, RZ, R17 ;  /* 0x00000011ff1b7220 */ /* 0x000fe20000400000 */
[----:B------:R-:W-:-:S07]  /*15e0*/  MOV R28, RZ ;  /* 0x000000ff001c7202 */ /* 0x000fce0000000f00 */
.L_x_12:
[----:B------:R-:W-:Y:S05]  /*15f0*/  BSYNC.RECONVERGENT B2 ;  /* 0x0000000000027941 */ /* 0x000fea0003800200 */
.L_x_11:
[----:B------:R-:W-:Y:S01]  /*1600*/  FMUL R17, R27, R27 ;  /* 0x0000001b1b117220 */ /* 0x000fe20000400000 */
[----:B------:R-:W-:Y:S01]  /*1610*/  LOP3.LUT R11, R28, 0x1, RZ, 0xc0, !PT ;  /* 0x000000011c0b7812 */ /* 0x000fe200078ec0ff */
[----:B------:R-:W-:Y:S01]  /*1620*/  FADD R16, R16, R25 ;  /* 0x0000001910107221 */ /* 0x000fe20000000000 */
[----:B------:R-:W-:Y:S01]  /*1630*/  LOP3.LUT P1, RZ, R28, 0x2, RZ, 0xc0, !PT ;  /* 0x000000021cff7812 */ /* 0x000fe2000782c0ff */
[----:B------:R-:W-:Y:S01]  /*1640*/  FFMA R26, R17, R26, -0.0013887860113754868507 ;  /* 0xbab607ed111a7423 */ /* 0x000fe2000000001a */
[----:B------:R-:W-:-:S04]  /*1650*/  ISETP.NE.U32.AND P0, PT, R11, 0x1, PT ;  /* 0x000000010b00780c */ /* 0x000fc80003f05070 */
[----:B------:R-:W-:Y:S02]  /*1660*/  FSEL R24, R24, 0.041666727513074874878, P0 ;  /* 0x3d2aaabb18187808 */ /* 0x000fe40000000000 */
[----:B------:R-:W-:Y:S02]  /*1670*/  FSEL R26, R26, -0.00019574658654164522886, !P0 ;  /* 0xb94d41531a1a7808 */ /* 0x000fe40004000000 */
[----:B------:R-:W-:Y:S02]  /*1680*/  FSEL R11, R27, 1, P0 ;  /* 0x3f8000001b0b7808 */ /* 0x000fe40000000000 */
[----:B------:R-:W-:Y:S01]  /*1690*/  FSEL R19, -R19, -0.4999999701976776123, P0 ;  /* 0xbeffffff13137808 */ /* 0x000fe20000000100 */
[C---:B------:R-:W-:Y:S02]  /*16a0*/  FFMA R24, R17.reuse, R26, R24 ;  /* 0x0000001a11187223 */ /* 0x040fe40000000018 */
[C---:B------:R-:W-:Y:S02]  /*16b0*/  FFMA R20, R17.reuse, R11, RZ ;  /* 0x0000000b11147223 */ /* 0x040fe400000000ff */
[----:B------:R-:W-:-:S04]  /*16c0*/  FFMA R19, R17, R24, R19 ;  /* 0x0000001811137223 */ /* 0x000fc80000000013 */
[----:B------:R-:W-:-:S04]  /*16d0*/  FFMA R20, R20, R19, R11 ;  /* 0x0000001314147223 */ /* 0x000fc8000000000b */
[----:B------:R-:W-:-:S04]  /*16e0*/  @P1 FADD R20, RZ, -R20 ;  /* 0x80000014ff141221 */ /* 0x000fc80000000000 */
[----:B------:R-:W-:-:S07]  /*16f0*/  FADD R13, R13, R20 ;  /* 0x000000140d0d7221 */ /* 0x000fce0000000000 */
.L_x_4:
[----:B------:R-:W-:Y:S05]  /*1700*/  BSYNC.RECONVERGENT B0 ;  /* 0x0000000000007941 */ /* 0x000fea0003800200 */
.L_x_3:
[----:B------:R-:W0:Y:S01]  /*1710*/  LDCU UR6, c[0x0][0x3bc] ;  /* 0x00007780ff0677ac */ /* 0x000e220008000800 */
[----:B------:R-:W-:-:S05]  /*1720*/  VIADD R18, R18, 0x1 ;  /* 0x0000000112127836 */ /* 0x000fca0000000000 */
[----:B0-----:R-:W-:-:S13]  /*1730*/  ISETP.NE.AND P0, PT, R18, UR6, PT ;  /* 0x0000000612007c0c */ /* 0x001fda000bf05270 */
[----:B------:R-:W-:Y:S05]  /*1740*/  @P0 BRA `(.L_x_17) ;  /* 0xfffffff000040947 */ /* 0x000fea000383ffff */
.L_x_2:
[----:B------:R-:W-:Y:S05]  /*1750*/  BSYNC.RECONVERGENT B1 ;  /* 0x0000000000017941 */ /* 0x000fea0003800200 */
.L_x_1:
[----:B------:R-:W0:Y:S01]  /*1760*/  LDCU UR6, c[0x0][0x3bc] ;  /* 0x00007780ff0677ac */ /* 0x000e220008000800 */
[----:B------:R-:W-:-:S04]  /*1770*/  UIADD3 UR5, UPT, UPT, UR5, 0x1, URZ ;  /* 0x0000000105057890 */ /* 0x000fc8000fffe0ff */
[----:B0-----:R-:W-:-:S09]  /*1780*/  UISETP.NE.AND UP0, UPT, UR5, UR6, UPT ;  /* 0x000000060500728c */ /* 0x001fd2000bf05270 */
[----:B------:R-:W-:Y:S05]  /*1790*/  BRA.U UP0, `(.L_x_18) ;  /* 0xffffffed00c07547 */ /* 0x000fea000b83ffff */
[----:B------:R-:W0:Y:S01]  /*17a0*/  LDC R17, c[0x0][0x3ac] ;  /* 0x0000eb00ff117b82 */ /* 0x000e220000000800 */
[----:B------:R-:W-:-:S06]  /*17b0*/  UIADD3 UR4, UPT, UPT, UR4, 0x1, URZ ;  /* 0x0000000104047890 */ /* 0x000fcc000fffe0ff */
[----:B0-----:R-:W-:-:S13]  /*17c0*/  ISETP.NE.AND P0, PT, R17, UR4, PT ;  /* 0x0000000411007c0c */ /* 0x001fda000bf05270 */
[----:B------:R-:W-:Y:S05]  /*17d0*/  @P0 BRA `(.L_x_19) ;  /* 0xffffffec00ac0947 */ /* 0x000fea000383ffff */
.L_x_0:
[----:B------:R-:W0:Y:S02]  /*17e0*/  LDC.64 R18, c[0x0][0x390] ;  /* 0x0000e400ff127b82 */ /* 0x000e240000000a00 */
[----:B0-----:R-:W-:-:S05]  /*17f0*/  IMAD.WIDE R18, R12, 0x4, R18 ;  /* 0x000000040c127825 */ /* 0x001fca00078e0212 */
[----:B------:R0:W5:Y:S01]  /*1800*/  LDG.E.CONSTANT R11, desc[UR8][R18.64] ;  /* 0x00000008120b7981 */ /* 0x000162000c1e9900 */
[----:B------:R-:W-:Y:S01]  /*1810*/  FMUL R15, R13, R13 ;  /* 0x0000000d0d0f7220 */ /* 0x000fe20000400000 */
[----:B------:R-:W-:Y:S01]  /*1820*/  BSSY.RECONVERGENT B0, `(.L_x_20) ;  /* 0x0000010000007945 */ /* 0x000fe20003800200 */
[----:B------:R-:W-:Y:S02]  /*1830*/  ISETP.GE.AND P2, PT, R17, 0x1, PT ;  /* 0x000000011100780c */ /* 0x000fe40003f46270 */
[----:B------:R-:W-:-:S04]  /*1840*/  FFMA R14, R16, R16, R15 ;  /* 0x00000010100e7223 */ /* 0x000fc8000000000f */
[----:B------:R-:W-:-:S04]  /*1850*/  FADD R14, R14, 9.9999999392252902908e-09 ;  /* 0x322bcc770e0e7421 */ /* 0x000fc80000000000 */
[----:B------:R-:W1:Y:S08]  /*1860*/  MUFU.RCP R15, R14 ;  /* 0x0000000e000f7308 */ /* 0x000e700000001000 */
[----:B------:R-:W2:Y:S01]  /*1870*/  FCHK P0, -R13, R14 ;  /* 0x0000000e0d007302 */ /* 0x000ea20000000100 */
[----:B-1----:R-:W-:-:S04]  /*1880*/  FFMA R12, -R14, R15, 1 ;  /* 0x3f8000000e0c7423 */ /* 0x002fc8000000010f */
[----:B------:R-:W-:-:S04]  /*1890*/  FFMA R12, R15, R12, R15 ;  /* 0x0000000c0f0c7223 */ /* 0x000fc8000000000f */
[----:B------:R-:W-:-:S04]  /*18a0*/  FFMA R15, R12, -R13, RZ ;  /* 0x8000000d0c0f7223 */ /* 0x000fc800000000ff */
[----:B------:R-:W-:-:S04]  /*18b0*/  FFMA R20, -R14, R15, -R13 ;  /* 0x0000000f0e147223 */ /* 0x000fc8000000090d */
[----:B------:R-:W-:Y:S01]  /*18c0*/  FFMA R12, R12, R20, R15 ;  /* 0x000000140c0c7223 */ /* 0x000fe2000000000f */
[----:B0-2---:R-:W-:Y:S06]  /*18d0*/  @!P0 BRA `(.L_x_21) ;  /* 0x0000000000108947 */ /* 0x005fec0003800000 */
[----:B------:R-:W-:Y:S01]  /*18e0*/  FADD R13, -R13, -RZ ;  /* 0x800000ff0d0d7221 */ /* 0x000fe20000000100 */
[----:B------:R-:W-:-:S07]  /*18f0*/  MOV R18, 0x1910 ;  /* 0x0000191000127802 */ /* 0x000fce0000000f00 */
[----:B-----5:R-:W-:Y:S05]  /*1900*/  CALL.REL.NOINC `($__internal_0_$__cuda_sm3x_div_rn_noftz_f32_slowpath) ;  /* 0x0000001000d87944 */ /* 0x020fea0003c00000 */
[----:B------:R-:W-:-:S07]  /*1910*/  IMAD.MOV.U32 R12, RZ, RZ, R13 ;  /* 0x000000ffff0c7224 */ /* 0x000fce00078e000d */
.L_x_21:
[----:B------:R-:W-:Y:S05]  /*1920*/  BSYNC.RECONVERGENT B0 ;  /* 0x0000000000007941 */ /* 0x000fea0003800200 */
.L_x_20:
[----:B------:R-:W0:Y:S01]  /*1930*/  MUFU.RCP R13, R14 ;  /* 0x0000000e000d7308 */ /* 0x000e220000001000 */
[----:B------:R-:W-:Y:S07]  /*1940*/  BSSY.RECONVERGENT B0, `(.L_x_22) ;  /* 0x000000b000007945 */ /* 0x000fee0003800200 */
[----:B------:R-:W1:Y:S01]  /*1950*/  FCHK P0, R16, R14 ;  /* 0x0000000e10007302 */ /* 0x000e620000000000 */
[----:B0-----:R-:W-:-:S04]  /*1960*/  FFMA R18, -R14, R13, 1 ;  /* 0x3f8000000e127423 */ /* 0x001fc8000000010d */
[----:B------:R-:W-:-:S04]  /*1970*/  FFMA R13, R13, R18, R13 ;  /* 0x000000120d0d7223 */ /* 0x000fc8000000000d */
[----:B------:R-:W-:-:S04]  /*1980*/  FFMA R15, R13, R16, RZ ;  /* 0x000000100d0f7223 */ /* 0x000fc800000000ff */
[----:B------:R-:W-:-:S04]  /*1990*/  FFMA R18, -R14, R15, R16 ;  /* 0x0000000f0e127223 */ /* 0x000fc80000000110 */
[----:B------:R-:W-:Y:S01]  /*19a0*/  FFMA R13, R13, R18, R15 ;  /* 0x000000120d0d7223 */ /* 0x000fe2000000000f */
[----:B-1----:R-:W-:Y:S06]  /*19b0*/  @!P0 BRA `(.L_x_23) ;  /* 0x00000000000c8947 */ /* 0x002fec0003800000 */
[----:B------:R-:W-:Y:S01]  /*19c0*/  IMAD.MOV.U32 R13, RZ, RZ, R16 ;  /* 0x000000ffff0d7224 */ /* 0x000fe200078e0010 */
[----:B------:R-:W-:-:S07]  /*19d0*/  MOV R18, 0x19f0 ;  /* 0x000019f000127802 */ /* 0x000fce0000000f00 */
[----:B-----5:R-:W-:Y:S05]  /*19e0*/  CALL.REL.NOINC `($__internal_0_$__cuda_sm3x_div_rn_noftz_f32_slowpath) ;  /* 0x0000001000a07944 */ /* 0x020fea0003c00000 */
.L_x_23:
[----:B------:R-:W-:Y:S05]  /*19f0*/  BSYNC.RECONVERGENT B0 ;  /* 0x0000000000007941 */ /* 0x000fea0003800200 */
.L_x_22:
[----:B------:R-:W-:Y:S05]  /*1a00*/  @!P2 EXIT ;  /* 0x000000000000a94d */ /* 0x000fea0003800000 */
[----:B------:R-:W0:Y:S02]  /*1a10*/  LDC R14, c[0x0][0x3bc] ;  /* 0x0000ef00ff0e7b82 */ /* 0x000e240000000800 */
[----:B0-----:R-:W-:-:S13]  /*1a20*/  ISETP.GE.AND P0, PT, R14, 0x1, PT ;  /* 0x000000010e00780c */ /* 0x001fda0003f06270 */
[----:B------:R-:W-:Y:S05]  /*1a30*/  @!P0 EXIT ;  /* 0x000000000000894d */ /* 0x000fea0003800000 */
[----:B------:R-:W-:-:S05]  /*1a40*/  UMOV UR4, URZ ;  /* 0x000000ff00047c82 */ /* 0x000fca0008000000 */
.L_x_42:
[----:B0-----:R-:W0:Y:S01]  /*1a50*/  LDCU UR5, c[0x0][0x3ac] ;  /* 0x00007580ff0577ac */ /* 0x001e220008000800 */
[----:B------:R-:W-:Y:S01]  /*1a60*/  IMAD.U32 R15, RZ, RZ, UR4 ;  /* 0x00000004ff0f7e24 */ /* 0x000fe2000f8e00ff */
[----:B------:R-:W-:-:S03]  /*1a70*/  UIADD3 UR4, UPT, UPT, UR4, 0x1, URZ ;  /* 0x0000000104047890 */ /* 0x000fc6000fffe0ff */
[--C-:B0-----:R-:W-:Y:S01]  /*1a80*/  IMAD R14, R0, UR5, R15.reuse ;  /* 0x00000005000e7c24 */ /* 0x101fe2000f8e020f */
[----:B------:R-:W-:Y:S02]  /*1a90*/  UISETP.NE.AND UP0, UPT, UR4, UR5, UPT ;  /* 0x000000050400728c */ /* 0x000fe4000bf05270 */
[----:B------:R-:W-:Y:S01]  /*1aa0*/  IMAD R15, R2, UR5, R15 ;  /* 0x00000005020f7c24 */ /* 0x000fe2000f8e020f */
[----:B------:R-:W-:-:S08]  /*1ab0*/  UMOV UR5, URZ ;  /* 0x000000ff00057c82 */ /* 0x000fd00008000000 */
.L_x_41:
[----:B0-----:R-:W0:Y:S01]  /*1ac0*/  LDCU UR12, c[0x0][0x3b0] ;  /* 0x00007600ff0c77ac */ /* 0x001e220008000800 */
[----:B------:R-:W-:Y:S01]  /*1ad0*/  IADD3 R17, PT, PT, R4, UR5, RZ ;  /* 0x0000000504117c10 */ /* 0x000fe2000fffe0ff */
[----:B------:R-:W-:Y:S03]  /*1ae0*/  BSSY.RECONVERGENT B1, `(.L_x_24) ;  /* 0x0000112000017945 */ /* 0x000fe60003800200 */
[----:B0-----:R-:W-:-:S13]  /*1af0*/  ISETP.GE.U32.AND P0, PT, R17, UR12, PT ;  /* 0x0000000c11007c0c */ /* 0x001fda000bf06070 */
[----:B------:R-:W-:Y:S05]  /*1b00*/  @P0 BRA `(.L_x_25) ;  /* 0x00000010003c0947 */ /* 0x000fea0003800000 */
[----:B------:R-:W0:Y:S01]  /*1b10*/  LDC R18, c[0x0][0x3bc] ;  /* 0x0000ef00ff127b82 */ /* 0x000e220000000800 */
[----:B------:R-:W-:Y:S02]  /*1b20*/  IMAD R16, R14, UR12, R17 ;  /* 0x0000000c0e107c24 */ /* 0x000fe4000f8e0211 */
[----:B------:R-:W-:Y:S02]  /*1b30*/  IMAD.MOV.U32 R22, RZ, RZ, RZ ;  /* 0x000000ffff167224 */ /* 0x000fe400078e00ff */
[----:B0-----:R-:W-:-:S07]  /*1b40*/  IMAD R17, R15, R18, UR5 ;  /* 0x000000050f117e24 */ /* 0x001fce000f8e0212 */
.L_x_40:
[----:B0-----:R-:W0:Y:S01]  /*1b50*/  LDC R24, c[0x0][0x3b4] ;  /* 0x0000ed00ff187b82 */ /* 0x001e220000000800 */
        /* <DEDUP_REMOVED lines=8> */
[----:B-1----:R-:W-:Y:S02]  /*1be0*/  IMAD R25, R17, UR6, R22 ;  /* 0x0000000611197c24 */ /* 0x002fe4000f8e0216 */
[----:B0-----:R-:W-:-:S06]  /*1bf0*/  IMAD.WIDE R18, R23, 0x4, R18 ;  /* 0x0000000417127825 */ /* 0x001fcc00078e0212 */
[----:B------:R-:W3:Y:S01]  /*1c00*/  LDG.E.CONSTANT R18, desc[UR8][R18.64] ;  /* 0x0000000812127981 */ /* 0x000ee2000c1e9900 */
[----:B--2---:R-:W-:-:S06]  /*1c10*/  IMAD.WIDE R20, R25, 0x4, R20 ;  /* 0x0000000419147825 */ /* 0x004fcc00078e0214 */
        /* <DEDUP_REMOVED lines=15> */
[----:B------:R-:W-:Y:S01]  /*1d10*/  SHF.L.U32 R18, R26, 0x8, RZ ;  /* 0x000000081a127819 */ /* 0x000fe200000006ff */
[----:B------:R-:W-:Y:S01]  /*1d20*/  IMAD.MOV.U32 R27, RZ, RZ, RZ ;  /* 0x000000ffff1b7224 */ /* 0x000fe200078e00ff */
[----:B------:R-:W0:Y:S01]  /*1d30*/  LDCU.64 UR10, c[0x4][URZ] ;  /* 0x01000000ff0a77ac */ /* 0x000e220008000a00 */
[----:B------:R-:W-:Y:S01]  /*1d40*/  IMAD.MOV.U32 R24, RZ, RZ, RZ ;  /* 0x000000ffff187224 */ /* 0x000fe200078e00ff */
[----:B------:R-:W-:Y:S01]  /*1d50*/  LOP3.LUT R29, R18, 0x80000000, RZ, 0xfc, !PT ;  /* 0x80000000121d7812 */ /* 0x000fe200078efcff */
[----:B------:R-:W-:Y:S01]  /*1d60*/  UMOV UR7, URZ ;  /* 0x000000ff00077c82 */ /* 0x000fe20008000000 */
[----:B------:R-:W-:-:S05]  /*1d70*/  UMOV UR6, URZ ;  /* 0x000000ff00067c82 */ /* 0x000fca0008000000 */
.L_x_31:
[----:B0-----:R-:W-:Y:S02]  /*1d80*/  IMAD.U32 R18, RZ, RZ, UR10 ;  /* 0x0000000aff127e24 */ /* 0x001fe4000f8e00ff */
[----:B------:R-:W-:-:S05]  /*1d90*/  IMAD.U32 R19, RZ, RZ, UR11 ;  /* 0x0000000bff137e24 */ /* 0x000fca000f8e00ff */
[----:B------:R-:W2:Y:S01]  /*1da0*/  LDG.E.CONSTANT R18, desc[UR8][R18.64] ;  /* 0x0000000812127981 */ /* 0x000ea2000c1e9900 */
[----:B------:R-:W-:Y:S01]  /*1db0*/  UIADD3 UR6, UPT, UPT, UR6, 0x1, URZ ;  /* 0x0000000106067890 */ /* 0x000fe2000fffe0ff */
[C---:B------:R-:W-:Y:S01]  /*1dc0*/  ISETP.EQ.AND P0, PT, R24.reuse, RZ, PT ;  /* 0x000000ff1800720c */ /* 0x040fe20003f02270 */
[----:B------:R-:W-:Y:S01]  /*1dd0*/  UIADD3 UR10, UP2, UPT, UR10, 0x4, URZ ;  /* 0x000000040a0a7890 */ /* 0x000fe2000ff5e0ff */
[C---:B------:R-:W-:Y:S01]  /*1de0*/  ISETP.EQ.AND P1, PT, R24.reuse, 0x4, PT ;  /* 0x000000041800780c */ /* 0x040fe20003f22270 */
[----:B------:R-:W-:Y:S01]  /*1df0*/  UISETP.NE.AND UP1, UPT, UR6, 0x6, UPT ;  /* 0x000000060600788c */ /* 0x000fe2000bf25270 */
[C---:B------:R-:W-:Y:S01]  /*1e00*/  ISETP.EQ.AND P3, PT, R24.reuse, 0xc, PT ;  /* 0x0000000c1800780c */ /* 0x040fe20003f62270 */
[----:B------:R-:W-:Y:S01]  /*1e10*/  UIADD3.X UR11, UPT, UPT, URZ, UR11, URZ, UP2, !UPT ;  /* 0x0000000bff0b7290 */ /* 0x000fe200097fe4ff */
[C---:B------:R-:W-:Y:S02]  /*1e20*/  ISETP.EQ.AND P4, PT, R24.reuse, 0x10, PT ;  /* 0x000000101800780c */ /* 0x040fe40003f82270 */
[----:B------:R-:W-:Y:S01]  /*1e30*/  ISETP.EQ.AND P6, PT, R24, 0x14, PT ;  /* 0x000000141800780c */ /* 0x000fe20003fc2270 */
[----:B--2---:R-:W-:-:S03]  /*1e40*/  IMAD.WIDE.U32 R20, R18, R29, RZ ;  /* 0x0000001d12147225 */ /* 0x004fc600078e00ff */
[----:B------:R-:W-:-:S04]  /*1e50*/  IADD3 R20, P2, PT, R20, R27, RZ ;  /* 0x0000001b14147210 */ /* 0x000fc80007f5e0ff */
[----:B------:R-:W-:Y:S01]  /*1e60*/  IADD3.X R27, PT, PT, R21, UR7, RZ, P2, !PT ;  /* 0x00000007151b7c10 */ /* 0x000fe200097fe4ff */
[--C-:B------:R-:W-:Y:S01]  /*1e70*/  @P1 IMAD.MOV.U32 R6, RZ, RZ, R20.reuse ;  /* 0x000000ffff061224 */ /* 0x100fe200078e0014 */
[C---:B------:R-:W-:Y:S01]  /*1e80*/  ISETP.EQ.AND P2, PT, R24.reuse, 0x8, PT ;  /* 0x000000081800780c */ /* 0x040fe20003f42270 */
[--C-:B------:R-:W-:Y:S01]  /*1e90*/  @P3 IMAD.MOV.U32 R8, RZ, RZ, R20.reuse ;  /* 0x000000ffff083224 */ /* 0x100fe200078e0014 */
[-C--:B------:R-:W-:Y:S01]  /*1ea0*/  @P0 MOV R5, R20.reuse ;  /* 0x0000001400050202 */ /* 0x080fe20000000f00 */
[----:B------:R-:W-:Y:S01]  /*1eb0*/  @P4 IMAD.MOV.U32 R9, RZ, RZ, R20 ;  /* 0x000000ffff094224 */ /* 0x000fe200078e0014 */
[----:B------:R-:W-:Y:S01]  /*1ec0*/  @P6 MOV R10, R20 ;  /* 0x00000014000a6202 */ /* 0x000fe20000000f00 */
[----:B------:R-:W-:-:S08]  /*1ed0*/  VIADD R24, R24, 0x4 ;  /* 0x0000000418187836 */ /* 0x000fd00000000000 */
[----:B------:R-:W-:Y:S01]  /*1ee0*/  @P2 IMAD.MOV.U32 R7, RZ, RZ, R20 ;  /* 0x000000ffff072224 */ /* 0x000fe200078e0014 */
[----:B------:R-:W-:Y:S06]  /*1ef0*/  BRA.U UP1, `(.L_x_31) ;  /* 0xfffffffd01a07547 */ /* 0x000fec000b83ffff */
[----:B------:R-:W-:Y:S01]  /*1f00*/  SHF.R.U32.HI R21, RZ, 0x17, R26 ;  /* 0x00000017ff157819 */ /* 0x000fe2000001161a */
[----:B------:R-:W-:Y:S03]  /*1f10*/  BSSY.RECONVERGENT B3, `(.L_x_32) ;  /* 0x000002a000037945 */ /* 0x000fe60003800200 */
[----:B------:R-:W-:-:S05]  /*1f20*/  LOP3.LUT R18, R21, 0xe0, RZ, 0xc0, !PT ;  /* 0x000000e015127812 */ /* 0x000fca00078ec0ff */
        /* <DEDUP_REMOVED lines=8> */
[----:B------:R-:W-:-:S03]  /*1fb0*/  ISETP.EQ.AND P1, PT, R19, -0x4, PT ;  /* 0xfffffffc1300780c */ /* 0x000fc60003f22270 */
[----:B------:R-:W-:Y:S01]  /*1fc0*/  @P0 IMAD.MOV.U32 R24, RZ, RZ, R5 ;  /* 0x000000ffff180224 */ /* 0x000fe200078e0005 */
[C---:B------:R-:W-:Y:S01]  /*1fd0*/  ISETP.EQ.AND P0, PT, R19.reuse, RZ, PT ;  /* 0x000000ff1300720c */ /* 0x040fe20003f02270 */
[--C-:B------:R-:W-:Y:S01]  /*1fe0*/  @P6 IMAD.MOV.U32 R24, RZ, RZ, R6.reuse ;  /* 0x000000ffff186224 */ /* 0x100fe200078e0006 */
[----:B------:R-:W-:Y:S01]  /*1ff0*/  @P6 MOV R18, R5 ;  /* 0x0000000500126202 */ /* 0x000fe20000000f00 */
[----:B------:R-:W-:Y:S01]  /*2000*/  @P4 IMAD.MOV.U32 R18, RZ, RZ, R6 ;  /* 0x000000ffff124224 */ /* 0x000fe200078e0006 */
[----:B------:R-:W-:Y:S01]  /*2010*/  ISETP.EQ.AND P6, PT, R19, 0x4, PT ;  /* 0x000000041300780c */ /* 0x000fe20003fc2270 */
[----:B------:R-:W-:Y:S02]  /*2020*/  @P3 IMAD.MOV.U32 R18, RZ, RZ, R7 ;  /* 0x000000ffff123224 */ /* 0x000fe400078e0007 */
[----:B------:R-:W-:Y:S01]  /*2030*/  @P2 IMAD.MOV.U32 R18, RZ, RZ, R8 ;  /* 0x000000ffff122224 */ /* 0x000fe200078e0008 */
[----:B------:R-:W-:Y:S01]  /*2040*/  P2R R20, PR, RZ, 0x40 ;  /* 0x00000040ff147803 */ /* 0x000fe20000000000 */
[----:B------:R-:W-:-:S02]  /*2050*/  @P1 IMAD.MOV.U32 R18, RZ, RZ, R9 ;  /* 0x000000ffff121224 */ /* 0x000fc400078e0009 */
[----:B------:R-:W-:Y:S01]  /*2060*/  @P4 IMAD.MOV.U32 R24, RZ, RZ, R7 ;  /* 0x000000ffff184224 */ /* 0x000fe200078e0007 */
[----:B------:R-:W-:Y:S01]  /*2070*/  @P3 MOV R24, R8 ;  /* 0x0000000800183202 */ /* 0x000fe20000000f00 */
[----:B------:R-:W-:Y:S01]  /*2080*/  @P2 IMAD.MOV.U32 R24, RZ, RZ, R9 ;  /* 0x000000ffff182224 */ /* 0x000fe200078e0009 */
[----:B------:R-:W-:Y:S01]  /*2090*/  @P0 MOV R18, R10 ;  /* 0x0000000a00120202 */ /* 0x000fe20000000f00 */
[----:B------:R-:W-:Y:S02]  /*20a0*/  @P1 IMAD.MOV.U32 R24, RZ, RZ, R10 ;  /* 0x000000ffff181224 */ /* 0x000fe400078e000a */
[--C-:B------:R-:W-:Y:S01]  /*20b0*/  @P6 IMAD.MOV.U32 R18, RZ, RZ, R27.reuse ;  /* 0x000000ffff126224 */ /* 0x100fe200078e001b */
[----:B------:R-:W-:Y:S01]  /*20c0*/  LOP3.LUT P6, RZ, R21, 0x1f, RZ, 0xc0, !PT ;  /* 0x0000001f15ff7812 */ /* 0x000fe200078cc0ff */
[----:B------:R-:W-:-:S12]  /*20d0*/  @P0 IMAD.MOV.U32 R24, RZ, RZ, R27 ;  /* 0x000000ffff180224 */ /* 0x000fd800078e001b */
[----:B------:R-:W-:Y:S05]  /*20e0*/  @!P6 BRA `(.L_x_33) ;  /* 0x000000000030e947 */ /* 0x000fea0003800000 */
[----:B------:R-:W-:Y:S01]  /*20f0*/  @P4 IMAD.MOV.U32 R20, RZ, RZ, R5 ;  /* 0x000000ffff144224 */ /* 0x000fe200078e0005 */
[C---:B------:R-:W-:Y:S01]  /*2100*/  ISETP.EQ.AND P6, PT, R19.reuse, 0x4, PT ;  /* 0x000000041300780c */ /* 0x040fe20003fc2270 */
[----:B------:R-:W-:Y:S01]  /*2110*/  @P3 IMAD.MOV.U32 R20, RZ, RZ, R6 ;  /* 0x000000ffff143224 */ /* 0x000fe200078e0006 */
[----:B------:R-:W-:Y:S01]  /*2120*/  @P2 MOV R20, R7 ;  /* 0x0000000700142202 */ /* 0x000fe20000000f00 */
[----:B------:R-:W-:Y:S01]  /*2130*/  @P1 IMAD.MOV.U32 R20, RZ, RZ, R8 ;  /* 0x000000ffff141224 */ /* 0x000fe200078e0008 */
[----:B------:R-:W-:Y:S01]  /*2140*/  ISETP.EQ.AND P2, PT, R19, 0x8, PT ;  /* 0x000000081300780c */ /* 0x000fe20003f42270 */
[----:B------:R-:W-:Y:S01]  /*2150*/  @P0 IMAD.MOV.U32 R20, RZ, RZ, R9 ;  /* 0x000000ffff140224 */ /* 0x000fe200078e0009 */
[----:B------:R-:W-:-:S04]  /*2160*/  LOP3.LUT R19, R21, 0x1f, RZ, 0xc0, !PT ;  /* 0x0000001f15137812 */ /* 0x000fc800078ec0ff */
[----:B------:R-:W-:-:S03]  /*2170*/  SHF.L.W.U32.HI R24, R18, R19, R24 ;  /* 0x0000001312187219 */ /* 0x000fc60000010e18 */
[----:B------:R-:W-:-:S04]  /*2180*/  @P6 IMAD.MOV.U32 R20, RZ, RZ, R10 ;  /* 0x000000ffff146224 */ /* 0x000fc800078e000a */
[----:B------:R-:W-:-:S05]  /*2190*/  @P2 IMAD.MOV.U32 R20, RZ, RZ, R27 ;  /* 0x000000ffff142224 */ /* 0x000fca00078e001b */
[----:B------:R-:W-:-:S07]  /*21a0*/  SHF.L.W.U32.HI R18, R20, R19, R18 ;  /* 0x0000001314127219 */ /* 0x000fce0000010e12 */
.L_x_33:
[----:B------:R-:W-:Y:S05]  /*21b0*/  BSYNC.RECONVERGENT B3 ;  /* 0x0000000000037941 */ /* 0x000fea0003800200 */
.L_x_32:
        /* <DEDUP_REMOVED lines=19> */
.L_x_30:
[----:B------:R-:W-:Y:S01]  /*22f0*/  FMUL R19, RZ, R26 ;  /* 0x0000001aff137220 */ /* 0x000fe20000400000 */
[----:B------:R-:W-:-:S07]  /*2300*/  IMAD.MOV.U32 R24, RZ, RZ, RZ ;  /* 0x000000ffff187224 */ /* 0x000fce00078e00ff */
.L_x_29:
[----:B------:R-:W-:Y:S05]  /*2310*/  BSYNC.RECONVERGENT B2 ;  /* 0x0000000000027941 */ /* 0x000fea0003800200 */
.L_x_28:
        /* <DEDUP_REMOVED lines=14> */
[C---:B------:R-:W-:Y:S02]  /*2400*/  FFMA R21, R18.reuse, R21, R33 ;  /* 0x0000001512157223 */ /* 0x040fe40000000021 */
[C---:B------:R-:W-:Y:S02]  /*2410*/  FFMA R19, R18.reuse, R24, RZ ;  /* 0x0000001812137223 */ /* 0x040fe400000000ff */
[----:B------:R-:W-:-:S04]  /*2420*/  FFMA R20, R18, R21, R20 ;  /* 0x0000001512147223 */ /* 0x000fc80000000014 */
[----:B------:R-:W-:-:S04]  /*2430*/  FFMA R24, R19, R20, R24 ;  /* 0x0000001413187223 */ /* 0x000fc80000000018 */
[----:B------:R-:W-:Y:S01]  /*2440*/  @P1 FADD R24, RZ, -R24 ;  /* 0x80000018ff181221 */ /* 0x000fe20000000000 */
[----:B------:R-:W-:Y:S06]  /*2450*/  @!P5 BRA `(.L_x_35) ;  /* 0x000000040070d947 */ /* 0x000fec0003800000 */
[----:B------:R-:W-:-:S13]  /*2460*/  FSETP.NEU.AND P0, PT, |R26|, +INF , PT ;  /* 0x7f8000001a00780b */ /* 0x000fda0003f0d200 */
[----:B------:R-:W-:Y:S05]  /*2470*/  @!P0 BRA `(.L_x_36) ;  /* 0x0000000400608947 */ /* 0x000fea0003800000 */
[----:B------:R-:W-:Y:S02]  /*2480*/  IMAD.SHL.U32 R18, R26, 0x100, RZ ;  /* 0x000001001a127824 */ /* 0x000fe400078e00ff */
[----:B------:R-:W-:Y:S02]  /*2490*/  HFMA2 R33, -RZ, RZ, 0, 0 ;  /* 0x00000000ff217431 */ /* 0x000fe400000001ff */
[----:B------:R-:W-:Y:S01]  /*24a0*/  IMAD.MOV.U32 R31, RZ, RZ, RZ ;  /* 0x000000ffff1f7224 */ /* 0x000fe200078e00ff */
[----:B------:R-:W-:Y:S01]  /*24b0*/  UMOV UR6, URZ ;  /* 0x000000ff00067c82 */ /* 0x000fe20008000000 */
[----:B------:R-:W-:-:S07]  /*24c0*/  LOP3.LUT R35, R18, 0x80000000, RZ, 0xfc, !PT ;  /* 0x8000000012237812 */ /* 0x000fce00078efcff */
.L_x_37:
[----:B------:R-:W0:Y:S02]  /*24d0*/  LDC.64 R18, c[0x4][RZ] ;  /* 0x01000000ff127b82 */ /* 0x000e240000000a00 */
[----:B0-----:R-:W-:-:S05]  /*24e0*/  IMAD.WIDE.U32 R20, R33, 0x4, R18 ;  /* 0x0000000421147825 */ /* 0x001fca00078e0012 */
        /* <DEDUP_REMOVED lines=32> */
[----:B------:R-:W-:-:S03]  /*26f0*/  ISETP.EQ.AND P5, PT, R20, RZ, PT ;  /* 0x000000ff1400720c */ /* 0x000fc60003fa2270 */
[--C-:B------:R-:W-:Y:S01]  /*2700*/  @P3 IMAD.MOV.U32 R30, RZ, RZ, R5.reuse ;  /* 0x000000ffff1e3224 */ /* 0x100fe200078e0005 */
[C---:B------:R-:W-:Y:S01]  /*2710*/  ISETP.EQ.AND P3, PT, R20.reuse, -0x4, PT ;  /* 0xfffffffc1400780c */ /* 0x040fe20003f62270 */
[----:B------:R-:W-:Y:S02]  /*2720*/  @P4 IMAD.MOV.U32 R18, RZ, RZ, R5 ;  /* 0x000000ffff124224 */ /* 0x000fe400078e0005 */
[--C-:B------:R-:W-:Y:S01]  /*2730*/  @P4 IMAD.MOV.U32 R30, RZ, RZ, R6.reuse ;  /* 0x000000ffff1e4224 */ /* 0x100fe200078e0006 */
[----:B------:R-:W-:Y:S01]  /*2740*/  ISETP.EQ.AND P4, PT, R20, 0x4, PT ;  /* 0x000000041400780c */ /* 0x000fe20003f82270 */
        /* <DEDUP_REMOVED lines=23> */
.L_x_39:
[----:B------:R-:W-:Y:S05]  /*28c0*/  BSYNC.RECONVERGENT B3 ;  /* 0x0000000000037941 */ /* 0x000fea0003800200 */
.L_x_38:
        /* <DEDUP_REMOVED lines=19> */
.L_x_36:
[----:B------:R-:W-:Y:S01]  /*2a00*/  FMUL R30, RZ, R26 ;  /* 0x0000001aff1e7220 */ /* 0x000fe20000400000 */
[----:B------:R-:W-:-:S07]  /*2a10*/  MOV R31, RZ ;  /* 0x000000ff001f7202 */ /* 0x000fce0000000f00 */
.L_x_35:
[----:B------:R-:W-:Y:S05]  /*2a20*/  BSYNC.RECONVERGENT B2 ;  /* 0x0000000000027941 */ /* 0x000fea0003800200 */
.L_x_34:
[----:B------:R-:W-:Y:S01]  /*2a30*/  FMUL R26, R30, R30 ;  /* 0x0000001e1e1a7220 */ /* 0x000fe20000400000 */
[C---:B------:R-:W-:Y:S01]  /*2a40*/  LOP3.LUT R18, R31.reuse, 0x1, RZ, 0xc0, !PT ;  /* 0x000000011f127812 */ /* 0x040fe200078ec0ff */
[----:B------:R-:W0:Y:S01]  /*2a50*/  LDC.64 R20, c[0x0][0x3a0] ;  /* 0x0000e800ff147b82 */ /* 0x000e220000000a00 */
[----:B------:R-:W-:Y:S01]  /*2a60*/  LOP3.LUT P1, RZ, R31, 0x2, RZ, 0xc0, !PT ;  /* 0x000000021fff7812 */ /* 0x000fe2000782c0ff */
[----:B------:R-:W-:Y:S01]  /*2a70*/  FFMA R27, R26, R27, -0.0013887860113754868507 ;  /* 0xbab607ed1a1b7423 */ /* 0x000fe2000000001b */
[----:B------:R-:W-:-:S04]  /*2a80*/  ISETP.NE.U32.AND P0, PT, R18, 0x1, PT ;  /* 0x000000011200780c */ /* 0x000fc80003f05070 */
[----:B------:R-:W-:Y:S02]  /*2a90*/  FSEL R19, R28, 0.041666727513074874878, P0 ;  /* 0x3d2aaabb1c137808 */ /* 0x000fe40000000000 */
[----:B------:R-:W-:Y:S02]  /*2aa0*/  FSEL R27, R27, -0.00019574658654164522886, !P0 ;  /* 0xb94d41531b1b7808 */ /* 0x000fe40004000000 */
[----:B------:R-:W-:Y:S02]  /*2ab0*/  FSEL R18, -R29, -0.4999999701976776123, P0 ;  /* 0xbeffffff1d127808 */ /* 0x000fe40000000100 */
[----:B------:R-:W-:Y:S01]  /*2ac0*/  FSEL R30, R30, 1, P0 ;  /* 0x3f8000001e1e7808 */ /* 0x000fe20000000000 */
[----:B------:R-:W-:-:S04]  /*2ad0*/  FFMA R19, R26, R27, R19 ;  /* 0x0000001b1a137223 */ /* 0x000fc80000000013 */
[C---:B------:R-:W-:Y:S01]  /*2ae0*/  FFMA R28, R26.reuse, R19, R18 ;  /* 0x000000131a1c7223 */ /* 0x040fe20000000012 */
[----:B------:R-:W-:Y:S01]  /*2af0*/  FFMA R27, R26, R30, RZ ;  /* 0x0000001e1a1b7223 */ /* 0x000fe200000000ff */
[----:B------:R-:W1:Y:S03]  /*2b00*/  LDC.64 R18, c[0x0][0x398] ;  /* 0x0000e600ff127b82 */ /* 0x000e660000000a00 */
[----:B------:R-:W-:Y:S01]  /*2b10*/  FFMA R27, R27, R28, R30 ;  /* 0x0000001c1b1b7223 */ /* 0x000fe2000000001e */
[----:B0-----:R-:W-:-:S04]  /*2b20*/  IMAD.WIDE R20, R25, 0x4, R20 ;  /* 0x0000000419147825 */ /* 0x001fc800078e0214 */
[----:B------:R-:W-:-:S04]  /*2b30*/  @P1 FADD R27, RZ, -R27 ;  /* 0x8000001bff1b1221 */ /* 0x000fc80000000000 */
[----:B------:R-:W-:-:S04]  /*2b40*/  FMUL R27, R27, R12 ;  /* 0x0000000c1b1b7220 */ /* 0x000fc80000400000 */
[----:B------:R-:W-:-:S04]  /*2b50*/  FFMA R24, R24, R13, -R27 ;  /* 0x0000000d18187223 */ /* 0x000fc8000000081b */
[----:B-----5:R-:W-:Y:S01]  /*2b60*/  FMUL R27, R11, R24 ;  /* 0x000000180b1b7220 */ /* 0x020fe20000400000 */
[----:B-1----:R-:W-:-:S04]  /*2b70*/  IMAD.WIDE R18, R23, 0x4, R18 ;  /* 0x0000000417127825 */ /* 0x002fc800078e0212 */
[----:B------:R-:W-:Y:S01]  /*2b80*/  FADD R23, -R27, -RZ ;  /* 0x800000ff1b177221 */ /* 0x000fe20000000100 */
[----:B------:R0:W-:Y:S04]  /*2b90*/  REDG.E.ADD.F32.FTZ.RN.STRONG.GPU desc[UR8][R18.64], R27 ;  /* 0x0000001b120079a6 */ /* 0x0001e8000c12f308 */
[----:B------:R0:W-:Y:S02]  /*2ba0*/  REDG.E.ADD.F32.FTZ.RN.STRONG.GPU desc[UR8][R20.64], R23 ;  /* 0x00000017140079a6 */ /* 0x0001e4000c12f308 */
.L_x_27:
[----:B------:R-:W-:Y:S05]  /*2bb0*/  BSYNC.RECONVERGENT B0 ;  /* 0x0000000000007941 */ /* 0x000fea0003800200 */
.L_x_26:
[----:B------:R-:W1:Y:S01]  /*2bc0*/  LDCU UR6, c[0x0][0x3bc] ;  /* 0x00007780ff0677ac */ /* 0x000e620008000800 */
[----:B------:R-:W-:-:S05]  /*2bd0*/  VIADD R22, R22, 0x1 ;  /* 0x0000000116167836 */ /* 0x000fca0000000000 */
[----:B-1----:R-:W-:-:S13]  /*2be0*/  ISETP.NE.AND P0, PT, R22, UR6, PT ;  /* 0x0000000616007c0c */ /* 0x002fda000bf05270 */
[----:B------:R-:W-:Y:S05]  /*2bf0*/  @P0 BRA `(.L_x_40) ;  /* 0xffffffec00d40947 */ /* 0x000fea000383ffff */
.L_x_25:
[----:B------:R-:W-:Y:S05]  /*2c00*/  BSYNC.RECONVERGENT B1 ;  /* 0x0000000000017941 */ /* 0x000fea0003800200 */
.L_x_24:
[----:B------:R-:W1:Y:S01]  /*2c10*/  LDCU UR6, c[0x0][0x3bc] ;  /* 0x00007780ff0677ac */ /* 0x000e620008000800 */
[----:B------:R-:W-:-:S04]  /*2c20*/  UIADD3 UR5, UPT, UPT, UR5, 0x1, URZ ;  /* 0x0000000105057890 */ /* 0x000fc8000fffe0ff */
[----:B-1----:R-:W-:-:S09]  /*2c30*/  UISETP.NE.AND UP1, UPT, UR5, UR6, UPT ;  /* 0x000000060500728c */ /* 0x002fd2000bf25270 */
[----:B------:R-:W-:Y:S05]  /*2c40*/  BRA.U UP1, `(.L_x_41) ;  /* 0xffffffed019c7547 */ /* 0x000fea000b83ffff */
[----:B------:R-:W-:Y:S05]  /*2c50*/  BRA.U UP0, `(.L_x_42) ;  /* 0xffffffed007c7547 */ /* 0x000fea000b83ffff */
[----:B------:R-:W-:Y:S05]  /*2c60*/  EXIT ;  /* 0x000000000000794d */ /* 0x000fea0003800000 */
        .weak           $__internal_0_$__cuda_sm3x_div_rn_noftz_f32_slowpath
        .type           $__internal_0_$__cuda_sm3x_div_rn_noftz_f32_slowpath,@function
        .size           $__internal_0_$__cuda_sm3x_div_rn_noftz_f32_slowpath,(.L_x_85 - $__internal_0_$__cuda_sm3x_div_rn_noftz_f32_slowpath)
$__internal_0_$__cuda_sm3x_div_rn_noftz_f32_slowpath:
[--C-:B------:R-:W-:Y:S01]  /*2c70*/  SHF.R.U32.HI R17, RZ, 0x17, R14.reuse ;  /* 0x00000017ff117819 */ /* 0x100fe2000001160e */
[----:B------:R-:W-:Y:S01]  /*2c80*/  BSSY.RECONVERGENT B1, `(.L_x_43) ;  /* 0x0000063000017945 */ /* 0x000fe20003800200 */
[----:B------:R-:W-:Y:S01]  /*2c90*/  SHF.R.U32.HI R15, RZ, 0x17, R13 ;  /* 0x00000017ff0f7819 */ /* 0x000fe2000001160d */
[----:B------:R-:W-:Y:S01]  /*2ca0*/  IMAD.MOV.U32 R20, RZ, RZ, R14 ;  /* 0x000000ffff147224 */ /* 0x000fe200078e000e */
[----:B------:R-:W-:Y:S02]  /*2cb0*/  LOP3.LUT R17, R17, 0xff, RZ, 0xc0, !PT ;  /* 0x000000ff11117812 */ /* 0x000fe400078ec0ff */
[----:B------:R-:W-:-:S03]  /*2cc0*/  LOP3.LUT R23, R15, 0xff, RZ, 0xc0, !PT ;  /* 0x000000ff0f177812 */ /* 0x000fc600078ec0ff */
[----:B------:R-:W-:Y:S02]  /*2cd0*/  VIADD R21, R17, 0xffffffff ;  /* 0xffffffff11157836 */ /* 0x000fe40000000000 */
[----:B------:R-:W-:-:S03]  /*2ce0*/  VIADD R19, R23, 0xffffffff ;  /* 0xffffffff17137836 */ /* 0x000fc60000000000 */
[----:B------:R-:W-:-:S04]  /*2cf0*/  ISETP.GT.U32.AND P0, PT, R21, 0xfd, PT ;  /* 0x000000fd1500780c */ /* 0x000fc80003f04070 */
[----:B------:R-:W-:-:S13]  /*2d00*/  ISETP.GT.U32.OR P0, PT, R19, 0xfd, P0 ;  /* 0x000000fd1300780c */ /* 0x000fda0000704470 */
[----:B------:R-:W-:Y:S01]  /*2d10*/  @!P0 MOV R15, RZ ;  /* 0x000000ff000f8202 */ /* 0x000fe20000000f00 */
[----:B------:R-:W-:Y:S06]  /*2d20*/  @!P0 BRA `(.L_x_44) ;  /* 0x00000000005c8947 */ /* 0x000fec0003800000 */
[----:B------:R-:W-:Y:S02]  /*2d30*/  FSETP.GTU.FTZ.AND P0, PT, |R13|, +INF , PT ;  /* 0x7f8000000d00780b */ /* 0x000fe40003f1c200 */
[----:B------:R-:W-:-:S04]  /*2d40*/  FSETP.GTU.FTZ.AND P1, PT, |R14|, +INF , PT ;  /* 0x7f8000000e00780b */ /* 0x000fc80003f3c200 */
[----:B------:R-:W-:-:S13]  /*2d50*/  PLOP3.LUT P0, PT, P0, P1, PT, 0xf8, 0x8f ;  /* 0x00000000008f781c */ /* 0x000fda0000703f70 */
[----:B------:R-:W-:Y:S05]  /*2d60*/  @P0 BRA `(.L_x_45) ;  /* 0x00000004004c0947 */ /* 0x000fea0003800000 */
[----:B------:R-:W-:-:S13]  /*2d70*/  LOP3.LUT P0, RZ, R20, 0x7fffffff, R13, 0xc8, !PT ;  /* 0x7fffffff14ff7812 */ /* 0x000fda000780c80d */
[----:B------:R-:W-:Y:S05]  /*2d80*/  @!P0 BRA `(.L_x_46) ;  /* 0x00000004003c8947 */ /* 0x000fea0003800000 */
[C---:B------:R-:W-:Y:S02]  /*2d90*/  FSETP.NEU.FTZ.AND P0, PT, |R13|.reuse, +INF , PT ;  /* 0x7f8000000d00780b */ /* 0x040fe40003f1d200 */
[----:B------:R-:W-:Y:S02]  /*2da0*/  FSETP.NEU.FTZ.AND P3, PT, |R14|, +INF , PT ;  /* 0x7f8000000e00780b */ /* 0x000fe40003f7d200 */
[----:B------:R-:W-:-:S11]  /*2db0*/  FSETP.NEU.FTZ.AND P1, PT, |R13|, +INF , PT ;  /* 0x7f8000000d00780b */ /* 0x000fd60003f3d200 */
[----:B------:R-:W-:Y:S05]  /*2dc0*/  @!P3 BRA !P0, `(.L_x_46) ;  /* 0x00000004002cb947 */ /* 0x000fea0004000000 */
[----:B------:R-:W-:-:S04]  /*2dd0*/  LOP3.LUT P0, RZ, R13, 0x7fffffff, RZ, 0xc0, !PT ;  /* 0x7fffffff0dff7812 */ /* 0x000fc8000780c0ff */
[----:B------:R-:W-:-:S13]  /*2de0*/  PLOP3.LUT P0, PT, P3, P0, PT, 0x2f, 0xf2 ;  /* 0x0000000000f2781c */ /* 0x000fda0001f00577 */
[----:B------:R-:W-:Y:S05]  /*2df0*/  @P0 BRA `(.L_x_47) ;  /* 0x0000000400180947 */ /* 0x000fea0003800000 */
[----:B------:R-:W-:-:S04]  /*2e00*/  LOP3.LUT P0, RZ, R20, 0x7fffffff, RZ, 0xc0, !PT ;  /* 0x7fffffff14ff7812 */ /* 0x000fc8000780c0ff */
[----:B------:R-:W-:-:S13]  /*2e10*/  PLOP3.LUT P0, PT, P1, P0, PT, 0x2f, 0xf2 ;  /* 0x0000000000f2781c */ /* 0x000fda0000f00577 */
[----:B------:R-:W-:Y:S05]  /*2e20*/  @P0 BRA `(.L_x_48) ;  /* 0x0000000400000947 */ /* 0x000fea0003800000 */
[----:B------:R-:W-:Y:S02]  /*2e30*/  ISETP.GE.AND P0, PT, R19, RZ, PT ;  /* 0x000000ff1300720c */ /* 0x000fe40003f06270 */
[----:B------:R-:W-:-:S11]  /*2e40*/  ISETP.GE.AND P1, PT, R21, RZ, PT ;  /* 0x000000ff1500720c */ /* 0x000fd60003f26270 */
[----:B------:R-:W-:Y:S02]  /*2e50*/  @P0 IMAD.MOV.U32 R15, RZ, RZ, RZ ;  /* 0x000000ffff0f0224 */ /* 0x000fe400078e00ff */
[----:B------:R-:W-:Y:S01]  /*2e60*/  @!P0 FFMA R13, R13, 1.84467440737095516160e+19, RZ ;  /* 0x5f8000000d0d8823 */ /* 0x000fe200000000ff */
[----:B------:R-:W-:Y:S02]  /*2e70*/  @!P0 IMAD.MOV.U32 R15, RZ, RZ, -0x40 ;  /* 0xffffffc0ff0f8424 */ /* 0x000fe400078e00ff */
[----:B------:R-:W-:Y:S02]  /*2e80*/  @!P1 FFMA R20, R14, 1.84467440737095516160e+19, RZ ;  /* 0x5f8000000e149823 */ /* 0x000fe400000000ff */
[----:B------:R-:W-:-:S07]  /*2e90*/  @!P1 VIADD R15, R15, 0x40 ;  /* 0x000000400f0f9836 */ /* 0x000fce0000000000 */
.L_x_44:
[----:B------:R-:W-:Y:S01]  /*2ea0*/  LEA R19, R17, 0xc0800000, 0x17 ;  /* 0xc080000011137811 */ /* 0x000fe200078eb8ff */
[----:B------:R-:W-:Y:S04]  /*2eb0*/  BSSY.RECONVERGENT B2, `(.L_x_49) ;  /* 0x0000036000027945 */ /* 0x000fe80003800200 */
[----:B------:R-:W-:Y:S01]  /*2ec0*/  IMAD.IADD R19, R20, 0x1, -R19 ;  /* 0x0000000114137824 */ /* 0x000fe200078e0a13 */
[----:B------:R-:W-:-:S03]  /*2ed0*/  IADD3 R20, PT, PT, R23, -0x7f, RZ ;  /* 0xffffff8117147810 */ /* 0x000fc60007ffe0ff */
[----:B------:R-:W0:Y:S01]  /*2ee0*/  MUFU.RCP R21, R19 ;  /* 0x0000001300157308 */ /* 0x000e220000001000 */
[----:B------:R-:W-:Y:S01]  /*2ef0*/  FADD.FTZ R22, -R19, -RZ ;  /* 0x800000ff13167221 */ /* 0x000fe20000010100 */
[C---:B------:R-:W-:Y:S01]  /*2f00*/  IMAD R13, R20.reuse, -0x800000, R13 ;  /* 0xff800000140d7824 */ /* 0x040fe200078e020d */
[----:B------:R-:W-:-:S05]  /*2f10*/  IADD3 R20, PT, PT, R20, 0x7f, -R17 ;  /* 0x0000007f14147810 */ /* 0x000fca0007ffe811 */
[----:B------:R-:W-:Y:S02]  /*2f20*/  IMAD.IADD R20, R20, 0x1, R15 ;  /* 0x0000000114147824 */ /* 0x000fe400078e020f */
[----:B0-----:R-:W-:-:S04]  /*2f30*/  FFMA R24, R21, R22, 1 ;  /* 0x3f80000015187423 */ /* 0x001fc80000000016 */
[----:B------:R-:W-:-:S04]  /*2f40*/  FFMA R26, R21, R24, R21 ;  /* 0x00000018151a7223 */ /* 0x000fc80000000015 */
[----:B------:R-:W-:-:S04]  /*2f50*/  FFMA R21, R13, R26, RZ ;  /* 0x0000001a0d157223 */ /* 0x000fc800000000ff */
[----:B------:R-:W-:-:S04]  /*2f60*/  FFMA R24, R22, R21, R13 ;  /* 0x0000001516187223 */ /* 0x000fc8000000000d */
[----:B------:R-:W-:-:S04]  /*2f70*/  FFMA R21, R26, R24, R21 ;  /* 0x000000181a157223 */ /* 0x000fc80000000015 */
[----:B------:R-:W-:-:S04]  /*2f80*/  FFMA R22, R22, R21, R13 ;  /* 0x0000001516167223 */ /* 0x000fc8000000000d */
[----:B------:R-:W-:-:S05]  /*2f90*/  FFMA R13, R26, R22, R21 ;  /* 0x000000161a0d7223 */ /* 0x000fca0000000015 */
[----:B------:R-:W-:-:S04]  /*2fa0*/  SHF.R.U32.HI R17, RZ, 0x17, R13 ;  /* 0x00000017ff117819 */ /* 0x000fc8000001160d */
[----:B------:R-:W-:-:S05]  /*2fb0*/  LOP3.LUT R17, R17, 0xff, RZ, 0xc0, !PT ;  /* 0x000000ff11117812 */ /* 0x000fca00078ec0ff */
[----:B------:R-:W-:-:S04]  /*2fc0*/  IMAD.IADD R19, R17, 0x1, R20 ;  /* 0x0000000111137824 */ /* 0x000fc800078e0214 */
[----:B------:R-:W-:-:S05]  /*2fd0*/  VIADD R15, R19, 0xffffffff ;  /* 0xffffffff130f7836 */ /* 0x000fca0000000000 */
[----:B------:R-:W-:-:S13]  /*2fe0*/  ISETP.GE.U32.AND P0, PT, R15, 0xfe, PT ;  /* 0x000000fe0f00780c */ /* 0x000fda0003f06070 */
[----:B------:R-:W-:Y:S05]  /*2ff0*/  @!P0 BRA `(.L_x_50) ;  /* 0x0000000000808947 */ /* 0x000fea0003800000 */
[----:B------:R-:W-:-:S13]  /*3000*/  ISETP.GT.AND P0, PT, R19, 0xfe, PT ;  /* 0x000000fe1300780c */ /* 0x000fda0003f04270 */
[----:B------:R-:W-:Y:S05]  /*3010*/  @P0 BRA `(.L_x_51) ;  /* 0x00000000006c0947 */ /* 0x000fea0003800000 */
[----:B------:R-:W-:-:S13]  /*3020*/  ISETP.GE.AND P0, PT, R19, 0x1, PT ;  /* 0x000000011300780c */ /* 0x000fda0003f06270 */
[----:B------:R-:W-:Y:S05]  /*3030*/  @P0 BRA `(.L_x_52) ;  /* 0x0000000000740947 */ /* 0x000fea0003800000 */
[----:B------:R-:W-:Y:S02]  /*3040*/  ISETP.GE.AND P0, PT, R19, -0x18, PT ;  /* 0xffffffe81300780c */ /* 0x000fe40003f06270 */
[----:B------:R-:W-:-:S11]  /*3050*/  LOP3.LUT R13, R13, 0x80000000, RZ, 0xc0, !PT ;  /* 0x800000000d0d7812 */ /* 0x000fd600078ec0ff */
[----:B------:R-:W-:Y:S05]  /*3060*/  @!P0 BRA `(.L_x_52) ;  /* 0x0000000000688947 */ /* 0x000fea0003800000 */
[CCC-:B------:R-:W-:Y:S01]  /*3070*/  FFMA.RZ R15, R26.reuse, R22.reuse, R21.reuse ;  /* 0x000000161a0f7223 */ /* 0x1c0fe2000000c015 */
[CCC-:B------:R-:W-:Y:S01]  /*3080*/  FFMA.RM R20, R26.reuse, R22.reuse, R21.reuse ;  /* 0x000000161a147223 */ /* 0x1c0fe20000004015 */
[C---:B------:R-:W-:Y:S02]  /*3090*/  ISETP.NE.AND P3, PT, R19.reuse, RZ, PT ;  /* 0x000000ff1300720c */ /* 0x040fe40003f65270 */
[----:B------:R-:W-:Y:S02]  /*30a0*/  ISETP.NE.AND P1, PT, R19, RZ, PT ;  /* 0x000000ff1300720c */ /* 0x000fe40003f25270 */
[----:B------:R-:W-:Y:S01]  /*30b0*/  LOP3.LUT R17, R15, 0x7fffff, RZ, 0xc0, !PT ;  /* 0x007fffff0f117812 */ /* 0x000fe200078ec0ff */
[----:B------:R-:W-:Y:S01]  /*30c0*/  FFMA.RP R15, R26, R22, R21 ;  /* 0x000000161a0f7223 */ /* 0x000fe20000008015 */
[C---:B------:R-:W-:Y:S01]  /*30d0*/  VIADD R22, R19.reuse, 0x20 ;  /* 0x0000002013167836 */ /* 0x040fe20000000000 */
[----:B------:R-:W-:Y:S02]  /*30e0*/  IADD3 R19, PT, PT, -R19, RZ, RZ ;  /* 0x000000ff13137210 */ /* 0x000fe40007ffe1ff */
[----:B------:R-:W-:-:S02]  /*30f0*/  LOP3.LUT R17, R17, 0x800000, RZ, 0xfc, !PT ;  /* 0x0080000011117812 */ /* 0x000fc400078efcff */
[----:B------:R-:W-:Y:S02]  /*3100*/  FSETP.NEU.FTZ.AND P0, PT, R15, R20, PT ;  /* 0x000000140f00720b */ /* 0x000fe40003f1d000 */
[----:B------:R-:W-:Y:S02]  /*3110*/  SHF.L.U32 R22, R17, R22, RZ ;  /* 0x0000001611167219 */ /* 0x000fe400000006ff */
[----:B------:R-:W-:Y:S02]  /*3120*/  SEL R20, R19, RZ, P3 ;  /* 0x000000ff13147207 */ /* 0x000fe40001800000 */
[----:B------:R-:W-:Y:S02]  /*3130*/  ISETP.NE.AND P1, PT, R22, RZ, P1 ;  /* 0x000000ff1600720c */ /* 0x000fe40000f25270 */
[----:B------:R-:W-:Y:S02]  /*3140*/  SHF.R.U32.HI R20, RZ, R20, R17 ;  /* 0x00000014ff147219 */ /* 0x000fe40000011611 */
[----:B------:R-:W-:-:S02]  /*3150*/  PLOP3.LUT P0, PT, P0, P1, PT, 0xf8, 0x8f ;  /* 0x00000000008f781c */ /* 0x000fc40000703f70 */
[----:B------:R-:W-:Y:S02]  /*3160*/  SHF.R.U32.HI R22, RZ, 0x1, R20 ;  /* 0x00000001ff167819 */ /* 0x000fe40000011614 */
[----:B------:R-:W-:-:S04]  /*3170*/  SEL R15, RZ, 0x1, !P0 ;  /* 0x00000001ff0f7807 */ /* 0x000fc80004000000 */
[----:B------:R-:W-:-:S04]  /*3180*/  LOP3.LUT R15, R15, 0x1, R22, 0xf8, !PT ;  /* 0x000000010f0f7812 */ /* 0x000fc800078ef816 */
[----:B------:R-:W-:-:S05]  /*3190*/  LOP3.LUT R15, R15, R20, RZ, 0xc0, !PT ;  /* 0x000000140f0f7212 */ /* 0x000fca00078ec0ff */
[----:B------:R-:W-:-:S05]  /*31a0*/  IMAD.IADD R22, R22, 0x1, R15 ;  /* 0x0000000116167824 */ /* 0x000fca00078e020f */
[----:B------:R-:W-:Y:S01]  /*31b0*/  LOP3.LUT R13, R22, R13, RZ, 0xfc, !PT ;  /* 0x0000000d160d7212 */ /* 0x000fe200078efcff */
[----:B------:R-:W-:Y:S06]  /*31c0*/  BRA `(.L_x_52) ;  /* 0x0000000000107947 */ /* 0x000fec0003800000 */
.L_x_51:
[----:B------:R-:W-:-:S04]  /*31d0*/  LOP3.LUT R13, R13, 0x80000000, RZ, 0xc0, !PT ;  /* 0x800000000d0d7812 */ /* 0x000fc800078ec0ff */
[----:B------:R-:W-:Y:S01]  /*31e0*/  LOP3.LUT R13, R13, 0x7f800000, RZ, 0xfc, !PT ;  /* 0x7f8000000d0d7812 */ /* 0x000fe200078efcff */
[----:B------:R-:W-:Y:S06]  /*31f0*/  BRA `(.L_x_52) ;  /* 0x0000000000047947 */ /* 0x000fec0003800000 */
.L_x_50:
[----:B------:R-:W-:-:S07]  /*3200*/  IMAD R13, R20, 0x800000, R13 ;  /* 0x00800000140d7824 */ /* 0x000fce00078e020d */
.L_x_52:
[----:B------:R-:W-:Y:S05]  /*3210*/  BSYNC.RECONVERGENT B2 ;  /* 0x0000000000027941 */ /* 0x000fea0003800200 */
.L_x_49:
[----:B------:R-:W-:Y:S05]  /*3220*/  BRA `(.L_x_53) ;  /* 0x0000000000207947 */ /* 0x000fea0003800000 */
.L_x_48:
[----:B------:R-:W-:-:S04]  /*3230*/  LOP3.LUT R13, R20, 0x80000000, R13, 0x48, !PT ;  /* 0x80000000140d7812 */ /* 0x000fc800078e480d */
[----:B------:R-:W-:Y:S01]  /*3240*/  LOP3.LUT R13, R13, 0x7f800000, RZ, 0xfc, !PT ;  /* 0x7f8000000d0d7812 */ /* 0x000fe200078efcff */
[----:B------:R-:W-:Y:S06]  /*3250*/  BRA `(.L_x_53) ;  /* 0x0000000000147947 */ /* 0x000fec0003800000 */
.L_x_47:
[----:B------:R-:W-:Y:S01]  /*3260*/  LOP3.LUT R13, R20, 0x80000000, R13, 0x48, !PT ;  /* 0x80000000140d7812 */ /* 0x000fe200078e480d */
[----:B------:R-:W-:Y:S06]  /*3270*/  BRA `(.L_x_53) ;  /* 0x00000000000c7947 */ /* 0x000fec0003800000 */
.L_x_46:
[----:B------:R-:W0:Y:S01]  /*3280*/  MUFU.RSQ R13, -QNAN ;  /* 0xffc00000000d7908 */ /* 0x000e220000001400 */
[----:B------:R-:W-:Y:S05]  /*3290*/  BRA `(.L_x_53) ;  /* 0x0000000000047947 */ /* 0x000fea0003800000 */
.L_x_45:
[----:B------:R-:W-:-:S07]  /*32a0*/  FADD.FTZ R13, R13, R14 ;  /* 0x0000000e0d0d7221 */ /* 0x000fce0000010000 */
.L_x_53:
[----:B------:R-:W-:Y:S05]  /*32b0*/  BSYNC.RECONVERGENT B1 ;  /* 0x0000000000017941 */ /* 0x000fea0003800200 */
.L_x_43:
[----:B------:R-:W-:-:S04]  /*32c0*/  IMAD.MOV.U32 R19, RZ, RZ, 0x0 ;  /* 0x00000000ff137424 */ /* 0x000fc800078e00ff */
[----:B0-----:R-:W-:Y:S05]  /*32d0*/  RET.REL.NODEC R18 `(_Z27ring_conv2d_backward_kernelPKfS0_S0_PfS1_iiiiiiiiii) ;  /* 0xffffffcc12487950 */ /* 0x001fea0003c3ffff */
.L_x_54:
[----:B------:R-:W-:-:S00]  /*32e0*/  BRA `(.L_x_54) ;  /* 0xfffffffc00fc7947 */ /* 0x000fc0000383ffff */
[----:B------:R-:W-:-:S00]  /*32f0*/  NOP ;  /* 0x0000000000007918 */ /* 0x000fc00000000000 */
        /* <DEDUP_REMOVED lines=8> */
.L_x_85:


//--------------------- .text._Z26ring_conv2d_forward_kernelPKfS0_Pfiiiiiiiiii --------------------------
	.section	.text._Z26ring_conv2d_forward_kernelPKfS0_Pfiiiiiiiiii,"ax",@progbits
	.align	128
        .global         _Z26ring_conv2d_forward_kernelPKfS0_Pfiiiiiiiiii
        .type           _Z26ring_conv2d_forward_kernelPKfS0_Pfiiiiiiiiii,@function
        .size           _Z26ring_conv2d_forward_kernelPKfS0_Pfiiiiiiiiii,(.L_x_86 - _Z26ring_conv2d_forward_kernelPKfS0_Pfiiiiiiiiii)
        .other          _Z26ring_conv2d_forward_kernelPKfS0_Pfiiiiiiiiii,@"STO_CUDA_ENTRY STV_DEFAULT"
_Z26ring_conv2d_forward_kernelPKfS0_Pfiiiiiiiiii:
.text._Z26ring_conv2d_forward_kernelPKfS0_Pfiiiiiiiiii:
        /* <DEDUP_REMOVED lines=15> */
[----:B------:R-:W-:Y:S02]  /*00f0*/  IABS R10, R2 ;  /* 0x00000002000a7213 */ /* 0x000fe40000000000 */
[----:B------:R-:W1:Y:S01]  /*0100*/  I2F.RP R3, R9 ;  /* 0x0000000900037306 */ /* 0x000e620000209400 */
[----:B------:R-:W-:Y:S01]  /*0110*/  IABS R12, R0 ;  /* 0x00000000000c7213 */ /* 0x000fe20000000000 */
[----:B------:R-:W2:Y:S01]  /*0120*/  LDCU UR4, c[0x0][0x39c] ;  /* 0x00007380ff0477ac */ /* 0x000ea20008000800 */
[----:B------:R-:W3:Y:S05]  /*0130*/  LDCU.64 UR10, c[0x0][0x358] ;  /* 0x00006b00ff0a77ac */ /* 0x000eea0008000a00 */
[----:B-1----:R-:W1:Y:S01]  /*0140*/  MUFU.RCP R3, R3 ;  /* 0x0000000300037308 */ /* 0x002e620000001000 */
[----:B0-----:R-:W-:-:S04]  /*0150*/  UISETP.GE.AND UP0, UPT, UR5, 0x1, UPT ;  /* 0x000000010500788c */ /* 0x001fc8000bf06270 */
[----:B--2---:R-:W-:Y:S01]  /*0160*/  UISETP.LT.OR UP0, UPT, UR4, 0x1, !UP0 ;  /* 0x000000010400788c */ /* 0x004fe2000c701670 */
[----:B-1----:R-:W-:Y:S01]  /*0170*/  VIADD R6, R3, 0xffffffe ;  /* 0x0ffffffe03067836 */ /* 0x002fe20000000000 */
[----:B------:R-:W-:-:S03]  /*0180*/  IABS R3, R4 ;  /* 0x0000000400037213 */ /* 0x000fc60000000000 */
[----:B------:R0:W1:Y:S02]  /*0190*/  F2I.FTZ.U32.TRUNC.NTZ R7, R6 ;  /* 0x0000000600077305 */ /* 0x000064000021f000 */
[----:B0-----:R-:W-:Y:S02]  /*01a0*/  IMAD.MOV.U32 R6, RZ, RZ, RZ ;  /* 0x000000ffff067224 */ /* 0x001fe400078e00ff */
[----:B-1----:R-:W-:-:S04]  /*01b0*/  IMAD.MOV R8, RZ, RZ, -R7 ;  /* 0x000000ffff087224 */ /* 0x002fc800078e0a07 */
[----:B------:R-:W-:Y:S02]  /*01c0*/  IMAD R11, R8, R9, RZ ;  /* 0x00000009080b7224 */ /* 0x000fe400078e02ff */
[----:B------:R-:W-:Y:S02]  /*01d0*/  IMAD.MOV.U32 R8, RZ, RZ, R10 ;  /* 0x000000ffff087224 */ /* 0x000fe400078e000a */
[----:B------:R-:W-:Y:S01]  /*01e0*/  IMAD.HI.U32 R7, R7, R11, R6 ;  /* 0x0000000b07077227 */ /* 0x000fe200078e0006 */
[----:B------:R-:W0:Y:S05]  /*01f0*/  I2F.RP R10, R3 ;  /* 0x00000003000a7306 */ /* 0x000e2a0000209400 */
[----:B------:R-:W-:-:S04]  /*0200*/  IMAD.HI.U32 R7, R7, R8, RZ ;  /* 0x0000000807077227 */ /* 0x000fc800078e00ff */
[----:B------:R-:W-:-:S04]  /*0210*/  IMAD.MOV R6, RZ, RZ, -R7 ;  /* 0x000000ffff067224 */ /* 0x000fc800078e0a07 */
[C---:B------:R-:W-:Y:S01]  /*0220*/  IMAD R6, R9.reuse, R6, R8 ;  /* 0x0000000609067224 */ /* 0x040fe200078e0208 */
[----:B0-----:R-:W0:Y:S04]  /*0230*/  MUFU.RCP R10, R10 ;  /* 0x0000000a000a7308 */ /* 0x001e280000001000 */
[----:B------:R-:W-:-:S13]  /*0240*/  ISETP.GT.U32.AND P1, PT, R9, R6, PT ;  /* 0x000000060900720c */ /* 0x000fda0003f24070 */
[-C--:B------:R-:W-:Y:S01]  /*0250*/  @!P1 IADD3 R6, PT, PT, R6, -R9.reuse, RZ ;  /* 0x8000000906069210 */ /* 0x080fe20007ffe0ff */
[----:B0-----:R-:W-:Y:S02]  /*0260*/  VIADD R8, R10, 0xffffffe ;  /* 0x0ffffffe0a087836 */ /* 0x001fe40000000000 */
[----:B------:R-:W-:Y:S01]  /*0270*/  @!P1 VIADD R7, R7, 0x1 ;  /* 0x0000000107079836 */ /* 0x000fe20000000000 */
[----:B------:R-:W-:Y:S02]  /*0280*/  ISETP.GE.U32.AND P0, PT, R6, R9, PT ;  /* 0x000000090600720c */ /* 0x000fe40003f06070 */
[----:B------:R0:W1:Y:S01]  /*0290*/  F2I.FTZ.U32.TRUNC.NTZ R9, R8 ;  /* 0x0000000800097305 */ /* 0x000062000021f000 */
[----:B------:R-:W-:Y:S02]  /*02a0*/  LOP3.LUT R6, R2, R5, RZ, 0x3c, !PT ;  /* 0x0000000502067212 */ /* 0x000fe400078e3cff */
[----:B------:R-:W-:Y:S02]  /*02b0*/  ISETP.NE.AND P1, PT, R5, RZ, PT ;  /* 0x000000ff0500720c */ /* 0x000fe40003f25270 */
[----:B------:R-:W-:Y:S01]  /*02c0*/  ISETP.GE.AND P2, PT, R6, RZ, PT ;  /* 0x000000ff0600720c */ /* 0x000fe20003f46270 */
[----:B0-----:R-:W-:-:S05]  /*02d0*/  IMAD.MOV.U32 R8, RZ, RZ, RZ ;  /* 0x000000ffff087224 */ /* 0x001fca00078e00ff */
[----:B------:R-:W-:Y:S02]  /*02e0*/  @P0 VIADD R7, R7, 0x1 ;  /* 0x0000000107070836 */ /* 0x000fe40000000000 */
[----:B-1----:R-:W-:-:S05]  /*02f0*/  IMAD.MOV R6, RZ, RZ, -R9 ;  /* 0x000000ffff067224 */ /* 0x002fca00078e0a09 */
[----:B------:R-:W-:Y:S01]  /*0300*/  @!P2 IMAD.MOV R7, RZ, RZ, -R7 ;  /* 0x000000ffff07a224 */ /* 0x000fe200078e0a07 */
[----:B------:R-:W-:Y:S01]  /*0310*/  @!P1 LOP3.LUT R7, RZ, R5, RZ, 0x33, !PT ;  /* 0x00000005ff079212 */ /* 0x000fe200078e33ff */
[----:B------:R-:W-:Y:S01]  /*0320*/  IMAD R11, R6, R3, RZ ;  /* 0x00000003060b7224 */ /* 0x000fe200078e02ff */
[----:B------:R-:W-:Y:S02]  /*0330*/  MOV R6, R12 ;  /* 0x0000000c00067202 */ /* 0x000fe40000000f00 */
[----:B------:R-:W-:Y:S01]  /*0340*/  IABS R10, R7 ;  /* 0x00000007000a7213 */ /* 0x000fe20000000000 */
[----:B------:R-:W-:Y:S02]  /*0350*/  IMAD.HI.U32 R8, R9, R11, R8 ;  /* 0x0000000b09087227 */ /* 0x000fe400078e0008 */
[----:B------:R-:W0:Y:S04]  /*0360*/  I2F.RP R11, R6 ;  /* 0x00000006000b7306 */ /* 0x000e280000209400 */
[----:B------:R-:W-:-:S04]  /*0370*/  IMAD.HI.U32 R8, R8, R10, RZ ;  /* 0x0000000a08087227 */ /* 0x000fc800078e00ff */
[----:B------:R-:W-:-:S04]  /*0380*/  IMAD.MOV R9, RZ, RZ, -R8 ;  /* 0x000000ffff097224 */ /* 0x000fc800078e0a08 */
[C---:B------:R-:W-:Y:S01]  /*0390*/  IMAD R10, R3.reuse, R9, R10 ;  /* 0x00000009030a7224 */ /* 0x040fe200078e020a */
[----:B0-----:R-:W0:Y:S04]  /*03a0*/  MUFU.RCP R11, R11 ;  /* 0x0000000b000b7308 */ /* 0x001e280000001000 */
[----:B------:R-:W-:-:S13]  /*03b0*/  ISETP.GT.U32.AND P1, PT, R3, R10, PT ;  /* 0x0000000a0300720c */ /* 0x000fda0003f24070 */
[----:B------:R-:W-:Y:S02]  /*03c0*/  @!P1 IMAD.IADD R10, R10, 0x1, -R3 ;  /* 0x000000010a0a9824 */ /* 0x000fe400078e0a03 */
[----:B0-----:R-:W-:Y:S02]  /*03d0*/  VIADD R9, R11, 0xffffffe ;  /* 0x0ffffffe0b097836 */ /* 0x001fe40000000000 */
[----:B------:R-:W-:Y:S01]  /*03e0*/  @!P1 VIADD R8, R8, 0x1 ;  /* 0x0000000108089836 */ /* 0x000fe20000000000 */
[----:B------:R-:W-:Y:S02]  /*03f0*/  ISETP.GE.U32.AND P0, PT, R10, R3, PT ;  /* 0x000000030a00720c */ /* 0x000fe40003f06070 */
[----:B------:R-:W-:Y:S01]  /*0400*/  LOP3.LUT R3, R7, R4, RZ, 0x3c, !PT ;  /* 0x0000000407037212 */ /* 0x000fe200078e3cff */
[----:B------:R-:W0:Y:S01]  /*0410*/  F2I.FTZ.U32.TRUNC.NTZ R9, R9 ;  /* 0x0000000900097305 */ /* 0x000e22000021f000 */
[----:B------:R-:W-:Y:S02]  /*0420*/  ISETP.NE.AND P1, PT, R4, RZ, PT ;  /* 0x000000ff0400720c */ /* 0x000fe40003f25270 */
[----:B------:R-:W-:-:S07]  /*0430*/  ISETP.GE.AND P2, PT, R3, RZ, PT ;  /* 0x000000ff0300720c */ /* 0x000fce0003f46270 */
[----:B------:R-:W-:-:S05]  /*0440*/  @P0 IADD3 R8, PT, PT, R8, 0x1, RZ ;  /* 0x0000000108080810 */ /* 0x000fca0007ffe0ff */
[----:B------:R-:W-:Y:S02]  /*0450*/  IMAD.MOV.U32 R13, RZ, RZ, R8 ;  /* 0x000000ffff0d7224 */ /* 0x000fe400078e0008 */
[----:B0-----:R-:W-:Y:S02]  /*0460*/  IMAD.MOV R3, RZ, RZ, -R9 ;  /* 0x000000ffff037224 */ /* 0x001fe400078e0a09 */
[----:B------:R-:W-:Y:S01]  /*0470*/  @!P2 IMAD.MOV R13, RZ, RZ, -R13 ;  /* 0x000000ffff0da224 */ /* 0x000fe200078e0a0d */
[----:B------:R-:W-:Y:S01]  /*0480*/  @!P1 LOP3.LUT R13, RZ, R4, RZ, 0x33, !PT ;  /* 0x00000004ff0d9212 */ /* 0x000fe200078e33ff */
[----:B------:R-:W-:Y:S02]  /*0490*/  IMAD R3, R3, R6, RZ ;  /* 0x0000000603037224 */ /* 0x000fe400078e02ff */
[----:B------:R-:W-:Y:S01]  /*04a0*/  IMAD.MOV.U32 R8, RZ, RZ, RZ ;  /* 0x000000ffff087224 */ /* 0x000fe200078e00ff */
[----:B------:R-:W-:-:S03]  /*04b0*/  IABS R10, R13 ;  /* 0x0000000d000a7213 */ /* 0x000fc60000000000 */
[----:B------:R-:W-:Y:S01]  /*04c0*/  IMAD.HI.U32 R8, R9, R3, R8 ;  /* 0x0000000309087227 */ /* 0x000fe200078e0008 */
[----:B------:R-:W-:-:S03]  /*04d0*/  MOV R9, R10 ;  /* 0x0000000a00097202 */ /* 0x000fc60000000f00 */
[----:B------:R-:W-:Y:S02]  /*04e0*/  IMAD.MOV R10, RZ, RZ, -R13 ;  /* 0x000000ffff0a7224 */ /* 0x000fe400078e0a0d */
[----:B------:R-:W-:-:S04]  /*04f0*/  IMAD.HI.U32 R3, R8, R9, RZ ;  /* 0x0000000908037227 */ /* 0x000fc800078e00ff */
[----:B------:R-:W-:-:S04]  /*0500*/  IMAD.MOV R8, RZ, RZ, -R3 ;  /* 0x000000ffff087224 */ /* 0x000fc800078e0a03 */
[----:B------:R-:W-:-:S05]  /*0510*/  IMAD R9, R6, R8, R9 ;  /* 0x0000000806097224 */ /* 0x000fca00078e0209 */
[----:B------:R-:W-:-:S13]  /*0520*/  ISETP.GT.U32.AND P1, PT, R6, R9, PT ;  /* 0x000000090600720c */ /* 0x000fda0003f24070 */
[----:B------:R-:W-:Y:S02]  /*0530*/  @!P1 IMAD.IADD R9, R9, 0x1, -R6 ;  /* 0x0000000109099824 */ /* 0x000fe400078e0a06 */
[----:B------:R-:W-:Y:S01]  /*0540*/  @!P1 VIADD R3, R3, 0x1 ;  /* 0x0000000103039836 */ /* 0x000fe20000000000 */
[----:B------:R-:W-:Y:S02]  /*0550*/  ISETP.NE.AND P1, PT, R0, RZ, PT ;  /* 0x000000ff0000720c */ /* 0x000fe40003f25270 */
[----:B------:R-:W-:Y:S02]  /*0560*/  ISETP.GE.U32.AND P0, PT, R9, R6, PT ;  /* 0x000000060900720c */ /* 0x000fe40003f06070 */
[----:B------:R-:W-:Y:S01]  /*0570*/  LOP3.LUT R6, R13, R0, RZ, 0x3c, !PT ;  /* 0x000000000d067212 */ /* 0x000fe200078e3cff */
[----:B------:R-:W0:Y:S03]  /*0580*/  LDC.64 R8, c[0x0][0x3b0] ;  /* 0x0000ec00ff087b82 */ /* 0x000e260000000a00 */
[----:B------:R-:W-:Y:S01]  /*0590*/  ISETP.GE.AND P2, PT, R6, RZ, PT ;  /* 0x000000ff0600720c */ /* 0x000fe20003f46270 */
[----:B------:R-:W-:-:S04]  /*05a0*/  IMAD.MOV R6, RZ, RZ, -R7 ;  /* 0x000000ffff067224 */ /* 0x000fc800078e0a07 */
[----:B------:R-:W-:Y:S02]  /*05b0*/  IMAD R5, R5, R6, R2 ;  /* 0x0000000605057224 */ /* 0x000fe400078e0202 */
[----:B------:R-:W-:Y:S02]  /*05c0*/  @P0 VIADD R3, R3, 0x1 ;  /* 0x0000000103030836 */ /* 0x000fe40000000000 */
[----:B------:R-:W-:Y:S02]  /*05d0*/  IMAD R6, R4, R10, R7 ;  /* 0x0000000a04067224 */ /* 0x000fe400078e0207 */
[----:B------:R-:W-:Y:S02]  /*05e0*/  IMAD.MOV.U32 R7, RZ, RZ, RZ ;  /* 0x000000ffff077224 */ /* 0x000fe400078e00ff */
[----:B------:R-:W-:Y:S02]  /*05f0*/  @!P2 IADD3 R3, PT, PT, -R3, RZ, RZ ;  /* 0x000000ff0303a210 */ /* 0x000fe40007ffe1ff */
[----:B------:R-:W-:-:S05]  /*0600*/  @!P1 LOP3.LUT R3, RZ, R0, RZ, 0x33, !PT ;  /* 0x00000000ff039212 */ /* 0x000fca00078e33ff */
[----:B------:R-:W-:Y:S02]  /*0610*/  IMAD.MOV R11, RZ, RZ, -R3 ;  /* 0x000000ffff0b7224 */ /* 0x000fe400078e0a03 */
[-CC-:B0-----:R-:W-:Y:S02]  /*0620*/  IMAD R5, R5, R8.reuse, -R9.reuse ;  /* 0x0000000805057224 */ /* 0x181fe400078e0a09 */
[----:B------:R-:W-:Y:S02]  /*0630*/  IMAD R6, R6, R8, -R9 ;  /* 0x0000000806067224 */ /* 0x000fe400078e0a09 */
[----:B------:R-:W-:Y:S02]  /*0640*/  HFMA2 R8, -RZ, RZ, 0, 0 ;  /* 0x00000000ff087431 */ /* 0x000fe400000001ff */
[----:B------:R-:W-:Y:S01]  /*0650*/  IMAD R4, R0, R11, R13 ;  /* 0x0000000b00047224 */ /* 0x000fe200078e020d */
[----:B---3--:R-:W-:Y:S06]  /*0660*/  BRA.U UP0, `(.L_x_55) ;  /* 0x00000011005c7547 */ /* 0x008fec000b800000 */
[----:B------:R-:W-:Y:S01]  /*0670*/  IMAD.MOV.U32 R8, RZ, RZ, RZ ;  /* 0x000000ffff087224 */ /* 0x000fe200078e00ff */
[----:B------:R-:W-:Y:S01]  /*0680*/  UMOV UR4, URZ ;  /* 0x000000ff00047c82 */ /* 0x000fe20008000000 */
[----:B------:R-:W-:-:S07]  /*0690*/  IMAD.MOV.U32 R7, RZ, RZ, RZ ;  /* 0x000000ffff077224 */ /* 0x000fce00078e00ff */
.L_x_70:
[----:B------:R-:W0:Y:S01]  /*06a0*/  LDCU UR5, c[0x0][0x39c] ;  /* 0x00007380ff0577ac */ /* 0x000e220008000800 */
[----:B------:R-:W-:Y:S01]  /*06b0*/  IMAD.U32 R10, RZ, RZ, UR4 ;  /* 0x00000004ff0a7e24 */ /* 0x000fe2000f8e00ff */
[----:B------:R-:W-:-:S03]  /*06c0*/  UIADD3 UR4, UPT, UPT, UR4, 0x1, URZ ;  /* 0x0000000104047890 */ /* 0x000fc6000fffe0ff */
[--C-:B0-----:R-:W-:Y:S01]  /*06d0*/  IMAD R9, R3, UR5, R10.reuse ;  /* 0x0000000503097c24 */ /* 0x101fe2000f8e020a */
[----:B------:R-:W-:Y:S02]  /*06e0*/  UISETP.NE.AND UP0, UPT, UR4, UR5, UPT ;  /* 0x000000050400728c */ /* 0x000fe4000bf05270 */
[----:B------:R-:W-:Y:S01]  /*06f0*/  IMAD R10, R4, UR5, R10 ;  /* 0x00000005040a7c24 */ /* 0x000fe2000f8e020a */
[----:B------:R-:W-:-:S08]  /*0700*/  UMOV UR5, URZ ;  /* 0x000000ff00057c82 */ /* 0x000fd00008000000 */
.L_x_69:
[----:B------:R-:W0:Y:S01]  /*0710*/  LDCU UR7, c[0x0][0x3ac] ;  /* 0x00007580ff0777ac */ /* 0x000e220008000800 */
[----:B------:R-:W-:Y:S01]  /*0720*/  IMAD.U32 R11, RZ, RZ, UR5 ;  /* 0x00000005ff0b7e24 */ /* 0x000fe2000f8e00ff */
[----:B------:R-:W-:Y:S01]  /*0730*/  IADD3 R12, PT, PT, R6, UR5, RZ ;  /* 0x00000005060c7c10 */ /* 0x000fe2000fffe0ff */
[----:B------:R-:W1:Y:S01]  /*0740*/  LDCU UR6, c[0x0][0x3a0] ;  /* 0x00007400ff0677ac */ /* 0x000e620008000800 */
[----:B------:R-:W-:Y:S01]  /*0750*/  UIADD3 UR5, UPT, UPT, UR5, 0x1, URZ ;  /* 0x0000000105057890 */ /* 0x000fe2000fffe0ff */
[----:B0-----:R-:W-:-:S03]  /*0760*/  IMAD R11, R10, UR7, R11 ;  /* 0x000000070a0b7c24 */ /* 0x001fc6000f8e020b */
[----:B------:R-:W-:Y:S01]  /*0770*/  UISETP.NE.AND UP1, UPT, UR5, UR7, UPT ;  /* 0x000000070500728c */ /* 0x000fe2000bf25270 */
[----:B-1----:R-:W-:Y:S01]  /*0780*/  IMAD R13, R9, UR6, R12 ;  /* 0x00000006090d7c24 */ /* 0x002fe2000f8e020c */
[----:B------:R-:W-:-:S09]  /*0790*/  UMOV UR6, URZ ;  /* 0x000000ff00067c82 */ /* 0x000fd20008000000 */
.L_x_68:
[----:B------:R-:W0:Y:S01]  /*07a0*/  LDCU.64 UR8, c[0x0][0x3a0] ;  /* 0x00007400ff0877ac */ /* 0x000e220008000a00 */
[----:B------:R-:W-:Y:S01]  /*07b0*/  VIADD R0, R5, UR6 ;  /* 0x0000000605007c36 */ /* 0x000fe20008000000 */
[----:B------:R-:W1:Y:S01]  /*07c0*/  LDC.64 R14, c[0x0][0x388] ;  /* 0x0000e200ff0e7b82 */ /* 0x000e620000000a00 */
[----:B------:R-:W-:Y:S01]  /*07d0*/  IMAD.U32 R16, RZ, RZ, UR6 ;  /* 0x00000006ff107e24 */ /* 0x000fe2000f8e00ff */
[----:B------:R-:W2:Y:S02]  /*07e0*/  LDCU UR14, c[0x0][0x3ac] ;  /* 0x00007580ff0e77ac */ /* 0x000ea40008000800 */
[----:B0-----:R-:W-:-:S04]  /*07f0*/  ISETP.GE.U32.AND P0, PT, R0, UR9, PT ;  /* 0x0000000900007c0c */ /* 0x001fc8000bf06070 */
[----:B------:R-:W-:Y:S01]  /*0800*/  ISETP.GE.U32.OR P0, PT, R12, UR8, P0 ;  /* 0x000000080c007c0c */ /* 0x000fe20008706470 */
[----:B--2---:R-:W-:Y:S02]  /*0810*/  IMAD R27, R11, UR14, R16 ;  /* 0x0000000e0b1b7c24 */ /* 0x004fe4000f8e0210 */
[----:B------:R-:W-:Y:S02]  /*0820*/  IMAD.MOV.U32 R16, RZ, RZ, RZ ;  /* 0x000000ffff107224 */ /* 0x000fe400078e00ff */
[----:B-1----:R-:W-:-:S06]  /*0830*/  IMAD.WIDE R14, R27, 0x4, R14 ;  /* 0x000000041b0e7825 */ /* 0x002fcc00078e020e */
[----:B------:R-:W2:Y:S02]  /*0840*/  LDG.E.CONSTANT R15, desc[UR10][R14.64] ;  /* 0x0000000a0e0f7981 */ /* 0x000ea4000c1e9900 */
[----:B------:R-:W0:Y:S01]  /*0850*/  @!P0 LDC.64 R24, c[0x0][0x380] ;  /* 0x0000e000ff188b82 */ /* 0x000e220000000a00 */
[----:B------:R-:W-:-:S04]  /*0860*/  @!P0 IMAD R23, R13, UR9, R0 ;  /* 0x000000090d178c24 */ /* 0x000fc8000f8e0200 */
[----:B0-----:R-:W-:-:S05]  /*0870*/  @!P0 IMAD.WIDE R24, R23, 0x4, R24 ;  /* 0x0000000417188825 */ /* 0x001fca00078e0218 */
[----:B------:R-:W2:Y:S01]  /*0880*/  @!P0 LDG.E.CONSTANT R16, desc[UR10][R24.64] ;  /* 0x0000000a18108981 */ /* 0x000ea2000c1e9900 */
[----:B------:R-:W-:Y:S01]  /*0890*/  BSSY.RECONVERGENT B0, `(.L_x_56) ;  /* 0x000006e000007945 */ /* 0x000fe20003800200 */
[----:B--2---:R-:W-:-:S04]  /*08a0*/  FADD R16, -R15, R16 ;  /* 0x000000100f107221 */ /* 0x004fc80000000100 */
[----:B------:R-:W-:-:S06]  /*08b0*/  FMUL R28, R16, 0.63661974668502807617 ;  /* 0x3f22f983101c7820 */ /* 0x000fcc0000400000 */
[----:B------:R-:W0:Y:S01]  /*08c0*/  F2I.NTZ R28, R28 ;  /* 0x0000001c001c7305 */ /* 0x000e220000203100 */
[----:B------:R-:W-:Y:S02]  /*08d0*/  FSETP.GE.AND P5, PT, |R16|, 105615, PT ;  /* 0x47ce47801000780b */ /* 0x000fe40003fa6200 */
[----:B0-----:R-:W-:-:S05]  /*08e0*/  I2FP.F32.S32 R23, R28 ;  /* 0x0000001c00177245 */ /* 0x001fca0000201400 */
[----:B------:R-:W-:-:S04]  /*08f0*/  FFMA R0, R23, -1.5707962512969970703, R16 ;  /* 0xbfc90fda17007823 */ /* 0x000fc80000000010 */
[----:B------:R-:W-:-:S04]  /*0900*/  FFMA R0, R23, -7.5497894158615963534e-08, R0 ;  /* 0xb3a2216817007823 */ /* 0x000fc80000000000 */
[----:B------:R-:W-:Y:S01]  /*0910*/  FFMA R0, R23, -5.3903029534742383927e-15, R0 ;  /* 0xa7c234c517007823 */ /* 0x000fe20000000000 */
[----:B------:R-:W-:-:S04]  /*0920*/  IMAD.MOV.U32 R27, RZ, RZ, R28 ;  /* 0x000000ffff1b7224 */ /* 0x000fc800078e001c */
[----:B------:R-:W-:Y:S01]  /*0930*/  MOV R26, R0 ;  /* 0x00000000001a7202 */ /* 0x000fe20000000f00 */
[----:B------:R-:W-:Y:S06]  /*0940*/  @!P5 BRA `(.L_x_57) ;  /* 0x000000040088d947 */ /* 0x000fec0003800000 */
[----:B------:R-:W-:-:S13]  /*0950*/  FSETP.NEU.AND P0, PT, |R16|, +INF , PT ;  /* 0x7f8000001000780b */ /* 0x000fda0003f0d200 */
[----:B------:R-:W-:Y:S05]  /*0960*/  @!P0 BRA `(.L_x_58) ;  /* 0x0000000400788947 */ /* 0x000fea0003800000 */
[----:B------:R-:W-:Y:S01]  /*0970*/  IMAD.SHL.U32 R23, R16, 0x100, RZ ;  /* 0x0000010010177824 */ /* 0x000fe200078e00ff */
[----:B------:R-:W0:Y:S01]  /*0980*/  LDCU.64 UR12, c[0x4][URZ] ;  /* 0x01000000ff0c77ac */ /* 0x000e220008000a00 */
[----:B------:R-:W-:Y:S02]  /*0990*/  IMAD.MOV.U32 R29, RZ, RZ, RZ ;  /* 0x000000ffff1d7224 */ /* 0x000fe400078e00ff */
[----:B------:R-:W-:Y:S01]  /*09a0*/  IMAD.MOV.U32 R26, RZ, RZ, RZ ;  /* 0x000000ffff1a7224 */ /* 0x000fe200078e00ff */
[----:B------:R-:W-:Y:S01]  /*09b0*/  LOP3.LUT R23, R23, 0x80000000, RZ, 0xfc, !PT ;  /* 0x8000000017177812 */ /* 0x000fe200078efcff */
[----:B------:R-:W-:Y:S01]  /*09c0*/  UMOV UR8, URZ ;  /* 0x000000ff00087c82 */ /* 0x000fe20008000000 */
[----:B------:R-:W-:-:S05]  /*09d0*/  UMOV UR7, URZ ;  /* 0x000000ff00077c82 */ /* 0x000fca0008000000 */
.L_x_59:
[----:B0-----:R-:W-:Y:S01]  /*09e0*/  IMAD.U32 R14, RZ, RZ, UR12 ;  /* 0x0000000cff0e7e24 */ /* 0x001fe2000f8e00ff */
[----:B------:R-:W-:-:S05]  /*09f0*/  MOV R15, UR13 ;  /* 0x0000000d000f7c02 */ /* 0x000fca0008000f00 */
        /* <DEDUP_REMOVED lines=16> */
[----:B------:R-:W-:Y:S01]  /*0b00*/  @P4 MOV R21, R24 ;  /* 0x0000001800154202 */ /* 0x000fe20000000f00 */
[--C-:B------:R-:W-:Y:S02]  /*0b10*/  @P3 IMAD.MOV.U32 R20, RZ, RZ, R24.reuse ;  /* 0x000000ffff143224 */ /* 0x100fe400078e0018 */
[----:B------:R-:W-:Y:S02]  /*0b20*/  @P6 IMAD.MOV.U32 R22, RZ, RZ, R24 ;  /* 0x000000ffff166224 */ /* 0x000fe400078e0018 */
[----:B------:R-:W-:-:S06]  /*0b30*/  VIADD R26, R26, 0x4 ;  /* 0x000000041a1a7836 */ /* 0x000fcc0000000000 */
        /* <DEDUP_REMOVED lines=14> */
[----:B------:R-:W-:Y:S02]  /*0c20*/  @P0 MOV R23, R17 ;  /* 0x0000001100170202 */ /* 0x000fe40000000f00 */
[----:B------:R-:W-:Y:S01]  /*0c30*/  @P6 IMAD.MOV.U32 R24, RZ, RZ, R17 ;  /* 0x000000ffff186224 */ /* 0x000fe200078e0011 */
[C---:B------:R-:W-:Y:S01]  /*0c40*/  ISETP.EQ.AND P0, PT, R15.reuse, RZ, PT ;  /* 0x000000ff0f00720c */ /* 0x040fe20003f02270 */
[--C-:B------:R-:W-:Y:S01]  /*0c50*/  @P6 IMAD.MOV.U32 R23, RZ, RZ, R18.reuse ;  /* 0x000000ffff176224 */ /* 0x100fe200078e0012 */
[----:B------:R-:W-:Y:S01]  /*0c60*/  ISETP.EQ.AND P6, PT, R15, 0x4, PT ;  /* 0x000000040f00780c */ /* 0x000fe20003fc2270 */
[----:B------:R-:W-:Y:S01]  /*0c70*/  @P4 IMAD.MOV.U32 R24, RZ, RZ, R18 ;  /* 0x000000ffff184224 */ /* 0x000fe200078e0012 */
[----:B------:R-:W-:Y:S01]  /*0c80*/  @P3 MOV R24, R19 ;  /* 0x0000001300183202 */ /* 0x000fe20000000f00 */
[----:B------:R-:W-:Y:S01]  /*0c90*/  @P2 IMAD.MOV.U32 R24, RZ, RZ, R20 ;  /* 0x000000ffff182224 */ /* 0x000fe200078e0014 */
[----:B------:R-:W-:Y:S01]  /*0ca0*/  P2R R25, PR, RZ, 0x40 ;  /* 0x00000040ff197803 */ /* 0x000fe20000000000 */
[----:B------:R-:W-:-:S02]  /*0cb0*/  @P1 IMAD.MOV.U32 R24, RZ, RZ, R21 ;  /* 0x000000ffff181224 */ /* 0x000fc400078e0015 */
[----:B------:R-:W-:Y:S02]  /*0cc0*/  @P4 IMAD.MOV.U32 R23, RZ, RZ, R19 ;  /* 0x000000ffff174224 */ /* 0x000fe400078e0013 */
[----:B------:R-:W-:Y:S02]  /*0cd0*/  @P3 IMAD.MOV.U32 R23, RZ, RZ, R20 ;  /* 0x000000ffff173224 */ /* 0x000fe400078e0014 */
[----:B------:R-:W-:Y:S02]  /*0ce0*/  @P0 IMAD.MOV.U32 R24, RZ, RZ, R22 ;  /* 0x000000ffff180224 */ /* 0x000fe400078e0016 */
[----:B------:R-:W-:Y:S01]  /*0cf0*/  @P6 IMAD.MOV.U32 R24, RZ, RZ, R29 ;  /* 0x000000ffff186224 */ /* 0x000fe200078e001d */
[----:B------:R-:W-:Y:S01]  /*0d00*/  LOP3.LUT P6, RZ, R14, 0x1f, RZ, 0xc0, !PT ;  /* 0x0000001f0eff7812 */ /* 0x000fe200078cc0ff */
[----:B------:R-:W-:Y:S01]  /*0d10*/  @P2 IMAD.MOV.U32 R23, RZ, RZ, R21 ;  /* 0x000000ffff172224 */ /* 0x000fe200078e0015 */
[----:B------:R-:W-:Y:S01]  /*0d20*/  @P1 MOV R23, R22 ;  /* 0x0000001600171202 */ /* 0x000fe20000000f00 */
[----:B------:R-:W-:-:S10]  /*0d30*/  @P0 IMAD.MOV.U32 R23, RZ, RZ, R29 ;  /* 0x000000ffff170224 */ /* 0x000fd400078e001d */
[----:B------:R-:W-:Y:S05]  /*0d40*/  @!P6 BRA `(.L_x_61) ;  /* 0x000000000030e947 */ /* 0x000fea0003800000 */
[----:B------:R-:W-:Y:S01]  /*0d50*/  @P4 IMAD.MOV.U32 R25, RZ, RZ, R17 ;  /* 0x000000ffff194224 */ /* 0x000fe200078e0011 */
[----:B------:R-:W-:Y:S01]  /*0d60*/  @P3 MOV R25, R18 ;  /* 0x0000001200193202 */ /* 0x000fe20000000f00 */
[----:B------:R-:W-:Y:S01]  /*0d70*/  @P2 IMAD.MOV.U32 R25, RZ, RZ, R19 ;  /* 0x000000ffff192224 */ /* 0x000fe200078e0013 */
[C---:B------:R-:W-:Y:S01]  /*0d80*/  ISETP.EQ.AND P6, PT, R15.reuse, 0x4, PT ;  /* 0x000000040f00780c */ /* 0x040fe20003fc2270 */
[----:B------:R-:W-:Y:S01]  /*0d90*/  @P1 IMAD.MOV.U32 R25, RZ, RZ, R20 ;  /* 0x000000ffff191224 */ /* 0x000fe200078e0014 */
[----:B------:R-:W-:Y:S01]  /*0da0*/  ISETP.EQ.AND P2, PT, R15, 0x8, PT ;  /* 0x000000080f00780c */ /* 0x000fe20003f42270 */
[----:B------:R-:W-:Y:S01]  /*0db0*/  @P0 IMAD.MOV.U32 R25, RZ, RZ, R21 ;  /* 0x000000ffff190224 */ /* 0x000fe200078e0015 */
[----:B------:R-:W-:-:S04]  /*0dc0*/  LOP3.LUT R14, R14, 0x1f, RZ, 0xc0, !PT ;  /* 0x0000001f0e0e7812 */ /* 0x000fc800078ec0ff */
[----:B------:R-:W-:-:S05]  /*0dd0*/  SHF.L.W.U32.HI R23, R24, R14, R23 ;  /* 0x0000000e18177219 */ /* 0x000fca0000010e17 */
[----:B------:R-:W-:Y:S02]  /*0de0*/  @P6 IMAD.MOV.U32 R25, RZ, RZ, R22 ;  /* 0x000000ffff196224 */ /* 0x000fe400078e0016 */
[----:B------:R-:W-:-:S04]  /*0df0*/  @P2 MOV R25, R29 ;  /* 0x0000001d00192202 */ /* 0x000fc80000000f00 */
[----:B------:R-:W-:-:S07]  /*0e00*/  SHF.L.W.U32.HI R24, R25, R14, R24 ;  /* 0x0000000e19187219 */ /* 0x000fce0000010e18 */
.L_x_61:
[----:B------:R-:W-:Y:S05]  /*0e10*/  BSYNC.RECONVERGENT B1 ;  /* 0x0000000000017941 */ /* 0x000fea0003800200 */
.L_x_60:
        /* <DEDUP_REMOVED lines=19> */
.L_x_58:
[----:B------:R-:W-:Y:S01]  /*0f50*/  FMUL R26, RZ, R16 ;  /* 0x00000010ff1a7220 */ /* 0x000fe20000400000 */
[----:B------:R-:W-:-:S07]  /*0f60*/  IMAD.MOV.U32 R28, RZ, RZ, RZ ;  /* 0x000000ffff1c7224 */ /* 0x000fce00078e00ff */
.L_x_57:
[----:B------:R-:W-:Y:S05]  /*0f70*/  BSYNC.RECONVERGENT B0 ;  /* 0x0000000000007941 */ /* 0x000fea0003800200 */
.L_x_56:
[----:B------:R-:W-:Y:S01]  /*0f80*/  MOV R23, 0x37cbac00 ;  /* 0x37cbac0000177802 */ /* 0x000fe20000000f00 */
[----:B------:R-:W-:Y:S01]  /*0f90*/  FMUL R14, R26, R26 ;  /* 0x0000001a1a0e7220 */ /* 0x000fe20000400000 */
[C---:B------:R-:W-:Y:S01]  /*0fa0*/  LOP3.LUT R24, R28.reuse, 0x1, RZ, 0xc0, !PT ;  /* 0x000000011c187812 */ /* 0x040fe200078ec0ff */
[----:B------:R-:W-:Y:S01]  /*0fb0*/  VIADD R28, R28, 0x1 ;  /* 0x000000011c1c7836 */ /* 0x000fe20000000000 */
[----:B------:R-:W-:Y:S01]  /*0fc0*/  BSSY.RECONVERGENT B0, `(.L_x_62) ;  /* 0x000006c000007945 */ /* 0x000fe20003800200 */
[----:B------:R-:W-:Y:S01]  /*0fd0*/  FFMA R15, R14, R23, -0.0013887860113754868507 ;  /* 0xbab607ed0e0f7423 */ /* 0x000fe20000000017 */
[----:B------:R-:W-:Y:S01]  /*0fe0*/  ISETP.NE.U32.AND P0, PT, R24, 0x1, PT ;  /* 0x000000011800780c */ /* 0x000fe20003f05070 */
[----:B------:R-:W-:Y:S01]  /*0ff0*/  IMAD.MOV.U32 R24, RZ, RZ, 0x3c0885e4 ;  /* 0x3c0885e4ff187424 */ /* 0x000fe200078e00ff */
[----:B------:R-:W-:Y:S01]  /*1000*/  LOP3.LUT P1, RZ, R28, 0x2, RZ, 0xc0, !PT ;  /* 0x000000021cff7812 */ /* 0x000fe2000782c0ff */
[----:B------:R-:W-:Y:S01]  /*1010*/  IMAD.MOV.U32 R25, RZ, RZ, 0x3e2aaaa8 ;  /* 0x3e2aaaa8ff197424 */ /* 0x000fe200078e00ff */
        /* <DEDUP_REMOVED lines=17> */
.L_x_65:
        /* <DEDUP_REMOVED lines=25> */
[----:B------:R-:W-:Y:S02]  /*12c0*/  LOP3.LUT P6, RZ, R27, 0x1f, RZ, 0xc0, !PT ;  /* 0x0000001f1bff7812 */ /* 0x000fe400078cc0ff */
[----:B------:R-:W-:-:S04]  /*12d0*/  IADD3 R0, PT, PT, R0, -0x80, RZ ;  /* 0xffffff8000007810 */ /* 0x000fc80007ffe0ff */
[----:B------:R-:W-:-:S05]  /*12e0*/  SHF.R.U32.HI R0, RZ, 0x5, R0 ;  /* 0x00000005ff007819 */ /* 0x000fca0000011600 */
[----:B------:R-:W-:-:S05]  /*12f0*/  IMAD.U32 R14, R0, -0x4, RZ ;  /* 0xfffffffc000e7824 */ /* 0x000fca00078e00ff */
        /* <DEDUP_REMOVED lines=9> */
[----:B------:R-:W-:Y:S01]  /*1390*/  @P4 IMAD.MOV.U32 R0, RZ, RZ, R18 ;  /* 0x000000ffff004224 */ /* 0x000fe200078e0012 */
[----:B------:R-:W-:Y:S01]  /*13a0*/  ISETP.EQ.AND P4, PT, R14, RZ, PT ;  /* 0x000000ff0e00720c */ /* 0x000fe20003f82270 */
[--C-:B------:R-:W-:Y:S01]  /*13b0*/  @P2 IMAD.MOV.U32 R0, RZ, RZ, R19.reuse ;  /* 0x000000ffff002224 */ /* 0x100fe200078e0013 */
[----:B------:R-:W-:Y:S01]  /*13c0*/  @P2 MOV R15, R18 ;  /* 0x00000012000f2202 */ /* 0x000fe20000000f00 */
[----:B------:R-:W-:Y:S02]  /*13d0*/  @P1 IMAD.MOV.U32 R15, RZ, RZ, R19 ;  /* 0x000000ffff0f1224 */ /* 0x000fe400078e0013 */
[--C-:B------:R-:W-:Y:S01]  /*13e0*/  @P1 IMAD.MOV.U32 R0, RZ, RZ, R20.reuse ;  /* 0x000000ffff001224 */ /* 0x100fe200078e0014 */
[----:B------:R-:W-:Y:S01]  /*13f0*/  @P0 MOV R0, R21 ;  /* 0x0000001500000202 */ /* 0x000fe20000000f00 */
[----:B------:R-:W-:-:S02]  /*1400*/  @P0 IMAD.MOV.U32 R15, RZ, RZ, R20 ;  /* 0x000000ffff0f0224 */ /* 0x000fc400078e0014 */
[----:B------:R-:W-:Y:S02]  /*1410*/  @P3 IMAD.MOV.U32 R15, RZ, RZ, R21 ;  /* 0x000000ffff0f3224 */ /* 0x000fe400078e0015 */
[--C-:B------:R-:W-:Y:S02]  /*1420*/  @P3 IMAD.MOV.U32 R0, RZ, RZ, R22.reuse ;  /* 0x000000ffff003224 */ /* 0x100fe400078e0016 */
[----:B------:R-:W-:Y:S01]  /*1430*/  @P4 IMAD.MOV.U32 R15, RZ, RZ, R22 ;  /* 0x000000ffff0f4224 */ /* 0x000fe200078e0016 */
[----:B------:R-:W-:Y:S01]  /*1440*/  @P5 MOV R15, R28 ;  /* 0x0000001c000f5202 */ /* 0x000fe20000000f00 */
[----:B------:R-:W-:Y:S01]  /*1450*/  @P4 IMAD.MOV.U32 R0, RZ, RZ, R28 ;  /* 0x000000ffff004224 */ /* 0x000fe200078e001c */
[----:B------:R-:W-:Y:S06]  /*1460*/  @!P6 BRA `(.L_x_67) ;  /* 0x00000000002ce947 */ /* 0x000fec0003800000 */
[----:B------:R-:W-:Y:S02]  /*1470*/  @P2 IMAD.MOV.U32 R29, RZ, RZ, R17 ;  /* 0x000000ffff1d2224 */ /* 0x000fe400078e0011 */
[----:B------:R-:W-:Y:S02]  /*1480*/  @P1 IMAD.MOV.U32 R29, RZ, RZ, R18 ;  /* 0x000000ffff1d1224 */ /* 0x000fe400078e0012 */
[----:B------:R-:W-:Y:S01]  /*1490*/  @P0 IMAD.MOV.U32 R29, RZ, RZ, R19 ;  /* 0x000000ffff1d0224 */ /* 0x000fe200078e0013 */
[----:B------:R-:W-:Y:S01]  /*14a0*/  ISETP.EQ.AND P0, PT, R14, 0x8, PT ;  /* 0x000000080e00780c */ /* 0x000fe20003f02270 */
[----:B------:R-:W-:Y:S01]  /*14b0*/  @P3 IMAD.MOV.U32 R29, RZ, RZ, R20 ;  /* 0x000000ffff1d3224 */ /* 0x000fe200078e0014 */
[----:B------:R-:W-:Y:S01]  /*14c0*/  @P4 MOV R29, R21 ;  /* 0x00000015001d4202 */ /* 0x000fe20000000f00 */
[----:B------:R-:W-:Y:S01]  /*14d0*/  @P5 IMAD.MOV.U32 R29, RZ, RZ, R22 ;  /* 0x000000ffff1d5224 */ /* 0x000fe200078e0016 */
[----:B------:R-:W-:-:S04]  /*14e0*/  LOP3.LUT R14, R27, 0x1f, RZ, 0xc0, !PT ;  /* 0x0000001f1b0e7812 */ /* 0x000fc800078ec0ff */
[----:B------:R-:W-:-:S05]  /*14f0*/  SHF.L.W.U32.HI R0, R15, R14, R0 ;  /* 0x0000000e0f007219 */ /* 0x000fca0000010e00 */
[----:B------:R-:W-:-:S05]  /*1500*/  @P0 IMAD.MOV.U32 R29, RZ, RZ, R28 ;  /* 0x000000ffff1d0224 */ /* 0x000fca00078e001c */
[----:B------:R-:W-:-:S07]  /*1510*/  SHF.L.W.U32.HI R15, R29, R14, R15 ;  /* 0x0000000e1d0f7219 */ /* 0x000fce0000010e0f */
.L_x_67:
[----:B------:R-:W-:Y:S05]  /*1520*/  BSYNC.RECONVERGENT B1 ;  /* 0x0000000000017941 */ /* 0x000fea0003800200 */
.L_x_66:
[C-C-:B------:R-:W-:Y:S01]  /*1530*/  SHF.L.W.U32.HI R27, R15.reuse, 0x2, R0.reuse ;  /* 0x000000020f1b7819 */ /* 0x140fe20000010e00 */
[----:B------:R-:W-:Y:S01]  /*1540*/  IMAD.SHL.U32 R15, R15, 0x4, RZ ;  /* 0x000000040f0f7824 */ /* 0x000fe200078e00ff */
[----:B------:R-:W-:Y:S01]  /*1550*/  UMOV UR8, 0x54442d19 ;  /* 0x54442d1900087882 */ /* 0x000fe20000000000 */
[----:B------:R-:W-:Y:S01]  /*1560*/  UMOV UR9, 0x3bf921fb ;  /* 0x3bf921fb00097882 */ /* 0x000fe20000000000 */
[----:B------:R-:W-:Y:S02]  /*1570*/  SHF.R.S32.HI R28, RZ, 0x1f, R27 ;  /* 0x0000001fff1c7819 */ /* 0x000fe4000001141b */
[----:B------:R-:W-:Y:S02]  /*1580*/  SHF.R.U32.HI R0, RZ, 0x1e, R0 ;  /* 0x0000001eff007819 */ /* 0x000fe40000011600 */
[C---:B------:R-:W-:Y:S02]  /*1590*/  LOP3.LUT R14, R28.reuse, R15, RZ, 0x3c, !PT ;  /* 0x0000000f1c0e7212 */ /* 0x040fe400078e3cff */
[----:B------:R-:W-:-:S02]  /*15a0*/  LOP3.LUT R15, R28, R27, RZ, 0x3c, !PT ;  /* 0x0000001b1c0f7212 */ /* 0x000fc400078e3cff */
[----:B------:R-:W-:Y:S02]  /*15b0*/  ISETP.GE.AND P1, PT, R16, RZ, PT ;  /* 0x000000ff1000720c */ /* 0x000fe40003f26270 */
[C---:B------:R-:W-:Y:S02]  /*15c0*/  LOP3.LUT R16, R27.reuse, R16, RZ, 0x3c, !PT ;  /* 0x000000101b107212 */ /* 0x040fe400078e3cff */
[----:B------:R-:W0:Y:S01]  /*15d0*/  I2F.F64.S64 R14, R14 ;  /* 0x0000000e000e7312 */ /* 0x000e220000301c00 */
[----:B------:R-:W-:Y:S02]  /*15e0*/  LEA.HI R27, R27, R0, RZ, 0x1 ;  /* 0x000000001b1b7211 */ /* 0x000fe400078f08ff */
[----:B------:R-:W-:-:S03]  /*15f0*/  ISETP.GE.AND P0, PT, R16, RZ, PT ;  /* 0x000000ff1000720c */ /* 0x000fc60003f06270 */
[----:B------:R-:W-:-:S05]  /*1600*/  IMAD.MOV R0, RZ, RZ, -R27 ;  /* 0x000000ffff007224 */ /* 0x000fca00078e0a1b */
[----:B------:R-:W-:Y:S01]  /*1610*/  @!P1 MOV R27, R0 ;  /* 0x00000000001b9202 */ /* 0x000fe20000000f00 */
[----:B0-----:R-:W-:-:S10]  /*1620*/  DMUL R28, R14, UR8 ;  /* 0x000000080e1c7c28 */ /* 0x001fd40008000000 */
[----:B------:R-:W0:Y:S02]  /*1630*/  F2F.F32.F64 R28, R28 ;  /* 0x0000001c001c7310 */ /* 0x000e240000301000 */
[----:B0-----:R-:W-:Y:S01]  /*1640*/  FSEL R0, -R28, R28, !P0 ;  /* 0x0000001c1c007208 */ /* 0x001fe20004000100 */
[----:B------:R-:W-:Y:S06]  /*1650*/  BRA `(.L_x_63) ;  /* 0x0000000000087947 */ /* 0x000fec0003800000 */
.L_x_64:
[----:B------:R-:W-:Y:S01]  /*1660*/  FMUL R0, RZ, R16 ;  /* 0x00000010ff007220 */ /* 0x000fe20000400000 */
[----:B------:R-:W-:-:S07]  /*1670*/  IMAD.MOV.U32 R27, RZ, RZ, RZ ;  /* 0x000000ffff1b7224 */ /* 0x000fce00078e00ff */
.L_x_63:
[----:B------:R-:W-:Y:S05]  /*1680*/  BSYNC.RECONVERGENT B0 ;  /* 0x0000000000007941 */ /* 0x000fea0003800200 */
.L_x_62:
[----:B------:R-:W-:Y:S01]  /*1690*/  FMUL R14, R0, R0 ;  /* 0x00000000000e7220 */ /* 0x000fe20000400000 */
[C---:B------:R-:W-:Y:S01]  /*16a0*/  LOP3.LUT R15, R27.reuse, 0x1, RZ, 0xc0, !PT ;  /* 0x000000011b0f7812 */ /* 0x040fe200078ec0ff */
[----:B------:R-:W-:Y:S01]  /*16b0*/  UIADD3 UR6, UPT, UPT, UR6, 0x1, URZ ;  /* 0x0000000106067890 */ /* 0x000fe2000fffe0ff */
[----:B------:R-:W-:Y:S01]  /*16c0*/  LOP3.LUT P1, RZ, R27, 0x2, RZ, 0xc0, !PT ;  /* 0x000000021bff7812 */ /* 0x000fe2000782c0ff */
[----:B------:R-:W-:Y:S01]  /*16d0*/  FFMA R23, R14, R23, -0.0013887860113754868507 ;  /* 0xbab607ed0e177423 */ /* 0x000fe20000000017 */
[----:B------:R-:W-:Y:S01]  /*16e0*/  ISETP.NE.U32.AND P0, PT, R15, 0x1, PT ;  /* 0x000000010f00780c */ /* 0x000fe20003f05070 */
[----:B------:R-:W-:Y:S01]  /*16f0*/  UISETP.NE.AND UP2, UPT, UR6, UR14, UPT ;  /* 0x0000000e0600728c */ /* 0x000fe2000bf45270 */
[----:B------:R-:W-:Y:S02]  /*1700*/  FADD R7, R26, R7 ;  /* 0x000000071a077221 */ /* 0x000fe40000000000 */
[----:B------:R-:W-:Y:S02]  /*1710*/  FSEL R15, R24, 0.041666727513074874878, P0 ;  /* 0x3d2aaabb180f7808 */ /* 0x000fe40000000000 */
[----:B------:R-:W-:-:S02]  /*1720*/  FSEL R23, R23, -0.00019574658654164522886, !P0 ;  /* 0xb94d415317177808 */ /* 0x000fc40004000000 */
[----:B------:R-:W-:Y:S02]  /*1730*/  FSEL R0, R0, 1, P0 ;  /* 0x3f80000000007808 */ /* 0x000fe40000000000 */
[----:B------:R-:W-:Y:S01]  /*1740*/  FSEL R16, -R25, -0.4999999701976776123, P0 ;  /* 0xbeffffff19107808 */ /* 0x000fe20000000100 */
[C---:B------:R-:W-:Y:S02]  /*1750*/  FFMA R23, R14.reuse, R23, R15 ;  /* 0x000000170e177223 */ /* 0x040fe4000000000f */
[C---:B------:R-:W-:Y:S02]  /*1760*/  FFMA R15, R14.reuse, R0, RZ ;  /* 0x000000000e0f7223 */ /* 0x040fe400000000ff */
[----:B------:R-:W-:-:S04]  /*1770*/  FFMA R16, R14, R23, R16 ;  /* 0x000000170e107223 */ /* 0x000fc80000000010 */
[----:B------:R-:W-:-:S04]  /*1780*/  FFMA R15, R15, R16, R0 ;  /* 0x000000100f0f7223 */ /* 0x000fc80000000000 */
[----:B------:R-:W-:-:S04]  /*1790*/  @P1 FADD R15, RZ, -R15 ;  /* 0x8000000fff0f1221 */ /* 0x000fc80000000000 */
[----:B------:R-:W-:Y:S01]  /*17a0*/  FADD R8, R15, R8 ;  /* 0x000000080f087221 */ /* 0x000fe20000000000 */
[----:B------:R-:W-:Y:S06]  /*17b0*/  BRA.U UP2, `(.L_x_68) ;  /* 0xffffffed02f87547 */ /* 0x000fec000b83ffff */
[----:B------:R-:W-:Y:S05]  /*17c0*/  BRA.U UP1, `(.L_x_69) ;  /* 0xffffffed01d07547 */ /* 0x000fea000b83ffff */
[----:B------:R-:W-:Y:S05]  /*17d0*/  BRA.U UP0, `(.L_x_70) ;  /* 0xffffffed00b07547 */ /* 0x000fea000b83ffff */
.L_x_55:
[CC--:B------:R-:W-:Y:S01]  /*17e0*/  FSETP.GT.AND P2, PT, |R8|.reuse, |R7|.reuse, PT ;  /* 0x400000070800720b */ /* 0x0c0fe20003f44200 */
[----:B------:R-:W-:Y:S03]  /*17f0*/  BSSY.RECONVERGENT B0, `(.L_x_71) ;  /* 0x000000e000007945 */ /* 0x000fe60003800200 */
[----:B------:R-:W-:Y:S02]  /*1800*/  FSEL R3, |R8|, |R7|, P2 ;  /* 0x4000000708037208 */ /* 0x000fe40001000200 */
[----:B------:R-:W-:Y:S02]  /*1810*/  FSEL R0, |R7|, |R8|, P2 ;  /* 0x4000000807007208 */ /* 0x000fe40001000200 */
[----:B------:R-:W0:Y:S08]  /*1820*/  MUFU.RCP R4, R3 ;  /* 0x0000000300047308 */ /* 0x000e300000001000 */
[----:B------:R-:W1:Y:S01]  /*1830*/  FCHK P0, R0, R3 ;  /* 0x0000000300007302 */ /* 0x000e620000000000 */
[----:B0-----:R-:W-:-:S04]  /*1840*/  FFMA R5, -R3, R4, 1 ;  /* 0x3f80000003057423 */ /* 0x001fc80000000104 */
[----:B------:R-:W-:-:S04]  /*1850*/  FFMA R5, R4, R5, R4 ;  /* 0x0000000504057223 */ /* 0x000fc80000000004 */
[----:B------:R-:W-:-:S04]  /*1860*/  FFMA R4, R0, R5, RZ ;  /* 0x0000000500047223 */ /* 0x000fc800000000ff */
[----:B------:R-:W-:-:S04]  /*1870*/  FFMA R6, -R3, R4, R0 ;  /* 0x0000000403067223 */ /* 0x000fc80000000100 */
[----:B------:R-:W-:Y:S01]  /*1880*/  FFMA R4, R5, R6, R4 ;  /* 0x0000000605047223 */ /* 0x000fe20000000004 */
[----:B-1----:R-:W-:Y:S06]  /*1890*/  @!P0 BRA `(.L_x_72) ;  /* 0x00000000000c8947 */ /* 0x002fec0003800000 */
[----:B------:R-:W-:-:S07]  /*18a0*/  MOV R4, 0x18c0 ;  /* 0x000018c000047802 */ /* 0x000fce0000000f00 */
[----:B------:R-:W-:Y:S05]  /*18b0*/  CALL.REL.NOINC `($__internal_1_$__cuda_sm3x_div_rn_noftz_f32_slowpath) ;  /* 0x0000000000847944 */ /* 0x000fea0003c00000 */
[----:B------:R-:W-:-:S07]  /*18c0*/  IMAD.MOV.U32 R4, RZ, RZ, R0 ;  /* 0x000000ffff047224 */ /* 0x000fce00078e0000 */
.L_x_72:
[----:B------:R-:W-:Y:S05]  /*18d0*/  BSYNC.RECONVERGENT B0 ;  /* 0x0000000000007941 */ /* 0x000fea0003800200 */
.L_x_71:
[----:B------:R-:W-:Y:S02]  /*18e0*/  IMAD.MOV.U32 R5, RZ, RZ, 0x3b33710b ;  /* 0x3b33710bff057424 */ /* 0x000fe400078e00ff */
[----:B------:R-:W-:Y:S01]  /*18f0*/  FMUL R0, R4, R4 ;  /* 0x0000000404007220 */ /* 0x000fe20000400000 */
[----:B------:R-:W-:Y:S01]  /*1900*/  IMAD.MOV.U32 R11, RZ, RZ, 0x3f6ee581 ;  /* 0x3f6ee581ff0b7424 */ /* 0x000fe200078e00ff */
[C---:B------:R-:W-:Y:S02]  /*1910*/  ISETP.GE.AND P0, PT, R7.reuse, RZ, PT ;  /* 0x000000ff0700720c */ /* 0x040fe40003f06270 */
[----:B------:R-:W-:Y:S01]  /*1920*/  FFMA R5, R0, R5, -0.015681877732276916504 ;  /* 0xbc80774800057423 */ /* 0x000fe20000000005 */
[----:B------:R-:W-:Y:S01]  /*1930*/  FSETP.NEU.AND P3, PT, |R7|, |R8|, PT ;  /* 0x400000080700720b */ /* 0x000fe20003f6d200 */
[----:B------:R-:W-:Y:S01]  /*1940*/  FADD R7, |R8|, |R7| ;  /* 0x4000000708077221 */ /* 0x000fe20000000200 */
[----:B------:R-:W-:Y:S01]  /*1950*/  FSEL R6, R11, 1.8663789033889770508, P2 ;  /* 0x3feee5810b067808 */ /* 0x000fe20001000000 */
[----:B------:R-:W-:Y:S01]  /*1960*/  FFMA R5, R0, R5, 0.042200751602649688721 ;  /* 0x3d2cdab200057423 */ /* 0x000fe20000000005 */
[----:B------:R-:W-:-:S03]  /*1970*/  FSETP.NEU.AND P1, PT, R3, RZ, PT ;  /* 0x000000ff0300720b */ /* 0x000fc60003f2d000 */
[----:B------:R-:W-:-:S04]  /*1980*/  FFMA R5, R0, R5, -0.074792981147766113281 ;  /* 0xbd992d1000057423 */ /* 0x000fc80000000005 */
[----:B------:R-:W-:-:S04]  /*1990*/  FFMA R5, R0, R5, 0.10640415549278259277 ;  /* 0x3dd9ea6c00057423 */ /* 0x000fc80000000005 */
[----:B------:R-:W-:-:S04]  /*19a0*/  FFMA R5, R0, R5, -0.14207722246646881104 ;  /* 0xbe117cb100057423 */ /* 0x000fc80000000005 */
[----:B------:R-:W-:-:S04]  /*19b0*/  FFMA R5, R0, R5, 0.19993925094604492188 ;  /* 0x3e4cbce000057423 */ /* 0x000fc80000000005 */
[----:B------:R-:W-:-:S04]  /*19c0*/  FFMA R5, R0, R5, -0.33333197236061096191 ;  /* 0xbeaaaa7d00057423 */ /* 0x000fc80000000005 */
[----:B------:R-:W-:-:S04]  /*19d0*/  FMUL R5, R0, R5 ;  /* 0x0000000500057220 */ /* 0x000fc80000400000 */
[----:B------:R-:W-:Y:S02]  /*19e0*/  FFMA R0, R5, R4, R4 ;  /* 0x0000000405007223 */ /* 0x000fe40000000004 */
[----:B------:R-:W0:Y:S02]  /*19f0*/  LDC.64 R4, c[0x0][0x390] ;  /* 0x0000e400ff047b82 */ /* 0x000e240000000a00 */
[----:B------:R-:W-:-:S05]  /*1a00*/  FFMA R9, R11, 1.6832555532455444336, -R0 ;  /* 0x3fd774eb0b097823 */ /* 0x000fca0000000800 */
[-C--:B------:R-:W-:Y:S02]  /*1a10*/  FSEL R11, R9, R0.reuse, P2 ;  /* 0x00000000090b7208 */ /* 0x080fe40001000000 */
[----:B------:R-:W-:Y:S01]  /*1a20*/  FSEL R9, R0, -R0, P2 ;  /* 0x8000000000097208 */ /* 0x000fe20001000000 */
[----:B------:R-:W-:-:S04]  /*1a30*/  HFMA2 R0, -RZ, RZ, 2.04296875, -15.78125 ;  /* 0x4016cbe4ff007431 */ /* 0x000fc800000001ff */
[----:B------:R-:W-:Y:S01]  /*1a40*/  @!P0 FFMA R11, R6, 1.6832555532455444336, R9 ;  /* 0x3fd774eb060b8823 */ /* 0x000fe20000000009 */
[----:B------:R-:W-:Y:S02]  /*1a50*/  @!P3 FSEL R11, R0, 0.78539818525314331055, !P0 ;  /* 0x3f490fdb000bb808 */ /* 0x000fe40004000000 */
[----:B------:R-:W-:Y:S02]  /*1a60*/  @!P1 FSEL R11, RZ, 3.1415927410125732422, P0 ;  /* 0x40490fdbff0b9808 */ /* 0x000fe40000000000 */
[----:B------:R-:W-:Y:S01]  /*1a70*/  FSETP.NAN.AND P0, PT, R7, R7, PT ;  /* 0x000000070700720b */ /* 0x000fe20003f08000 */
[----:B0-----:R-:W-:Y:S01]  /*1a80*/  IMAD.WIDE R2, R2, 0x4, R4 ;  /* 0x0000000402027825 */ /* 0x001fe200078e0204 */
[----:B------:R-:W-:-:S04]  /*1a90*/  LOP3.LUT R8, R11, 0x80000000, R8, 0xb8, !PT ;  /* 0x800000000b087812 */ /* 0x000fc800078eb808 */
[----:B------:R-:W-:-:S05]  /*1aa0*/  FSEL R7, R7, R8, P0 ;  /* 0x0000000807077208 */ /* 0x000fca0000000000 */
[----:B------:R-:W-:Y:S01]  /*1ab0*/  STG.E desc[UR10][R2.64], R7 ;  /* 0x0000000702007986 */ /* 0x000fe2000c10190a */
[----:B------:R-:W-:Y:S05]  /*1ac0*/  EXIT ;  /* 0x000000000000794d */ /* 0x000fea0003800000 */
        .weak           $__internal_1_$__cuda_sm3x_div_rn_noftz_f32_slowpath
        .type           $__internal_1_$__cuda_sm3x_div_rn_noftz_f32_slowpath,@function
        .size           $__internal_1_$__cuda_sm3x_div_rn_noftz_f32_slowpath,(.L_x_86 - $__internal_1_$__cuda_sm3x_div_rn_noftz_f32_slowpath)
$__internal_1_$__cuda_sm3x_div_rn_noftz_f32_slowpath:
[--C-:B------:R-:W-:Y:S01]  /*1ad0*/  SHF.R.U32.HI R6, RZ, 0x17, R3.reuse ;  /* 0x00000017ff067819 */ /* 0x100fe20000011603 */
[----:B------:R-:W-:Y:S01]  /*1ae0*/  BSSY.RECONVERGENT B1, `(.L_x_73) ;  /* 0x0000064000017945 */ /* 0x000fe20003800200 */
[--C-:B------:R-:W-:Y:S01]  /*1af0*/  SHF.R.U32.HI R5, RZ, 0x17, R0.reuse ;  /* 0x00000017ff057819 */ /* 0x100fe20000011600 */
[----:B------:R-:W-:Y:S01]  /*1b00*/  IMAD.MOV.U32 R9, RZ, RZ, R3 ;  /* 0x000000ffff097224 */ /* 0x000fe200078e0003 */
[----:B------:R-:W-:Y:S01]  /*1b10*/  LOP3.LUT R14, R6, 0xff, RZ, 0xc0, !PT ;  /* 0x000000ff060e7812 */ /* 0x000fe200078ec0ff */
[----:B------:R-:W-:Y:S01]  /*1b20*/  IMAD.MOV.U32 R6, RZ, RZ, R0 ;  /* 0x000000ffff067224 */ /* 0x000fe200078e0000 */
        /* <DEDUP_REMOVED lines=30> */
.L_x_74:
[----:B------:R-:W-:Y:S01]  /*1d10*/  LEA R0, R14, 0xc0800000, 0x17 ;  /* 0xc08000000e007811 */ /* 0x000fe200078eb8ff */
[----:B------:R-:W-:Y:S04]  /*1d20*/  BSSY.RECONVERGENT B2, `(.L_x_79) ;  /* 0x0000036000027945 */ /* 0x000fe80003800200 */
[----:B------:R-:W-:Y:S01]  /*1d30*/  IMAD.IADD R10, R9, 0x1, -R0 ;  /* 0x00000001090a7824 */ /* 0x000fe200078e0a00 */
[----:B------:R-:W-:-:S03]  /*1d40*/  IADD3 R9, PT, PT, R12, -0x7f, RZ ;  /* 0xffffff810c097810 */ /* 0x000fc60007ffe0ff */
[----:B------:R0:W1:Y:S01]  /*1d50*/  MUFU.RCP R11, R10 ;  /* 0x0000000a000b7308 */ /* 0x0000620000001000 */
[----:B------:R-:W-:Y:S01]  /*1d60*/  FADD.FTZ R13, -R10, -RZ ;  /* 0x800000ff0a0d7221 */ /* 0x000fe20000010100 */
[C---:B------:R-:W-:Y:S01]  /*1d70*/  IMAD R0, R9.reuse, -0x800000, R6 ;  /* 0xff80000009007824 */ /* 0x040fe200078e0206 */
[----:B0-----:R-:W-:-:S05]  /*1d80*/  IADD3 R10, PT, PT, R9, 0x7f, -R14 ;  /* 0x0000007f090a7810 */ /* 0x001fca0007ffe80e */
[----:B------:R-:W-:Y:S02]  /*1d90*/  IMAD.IADD R5, R10, 0x1, R5 ;  /* 0x000000010a057824 */ /* 0x000fe400078e0205 */
[----:B-1----:R-:W-:-:S04]  /*1da0*/  FFMA R12, R11, R13, 1 ;  /* 0x3f8000000b0c7423 */ /* 0x002fc8000000000d */
        /* <DEDUP_REMOVED lines=19> */
[-CC-:B------:R-:W-:Y:S01]  /*1ee0*/  FFMA.RZ R5, R15, R13.reuse, R12.reuse ;  /* 0x0000000d0f057223 */ /* 0x180fe2000000c00c */
[----:B------:R-:W-:Y:S02]  /*1ef0*/  VIADD R10, R11, 0x20 ;  /* 0x000000200b0a7836 */ /* 0x000fe40000000000 */
[-CC-:B------:R-:W-:Y:S01]  /*1f00*/  FFMA.RM R6, R15, R13.reuse, R12.reuse ;  /* 0x0000000d0f067223 */ /* 0x180fe2000000400c */
[----:B------:R-:W-:Y:S02]  /*1f10*/  ISETP.NE.AND P3, PT, R11, RZ, PT ;  /* 0x000000ff0b00720c */ /* 0x000fe40003f65270 */
[----:B------:R-:W-:Y:S01]  /*1f20*/  LOP3.LUT R9, R5, 0x7fffff, RZ, 0xc0, !PT ;  /* 0x007fffff05097812 */ /* 0x000fe200078ec0ff */
[----:B------:R-:W-:Y:S01]  /*1f30*/  FFMA.RP R5, R15, R13, R12 ;  /* 0x0000000d0f057223 */ /* 0x000fe2000000800c */
[----:B------:R-:W-:Y:S02]  /*1f40*/  ISETP.NE.AND P1, PT, R11, RZ, PT ;  /* 0x000000ff0b00720c */ /* 0x000fe40003f25270 */
[----:B------:R-:W-:-:S02]  /*1f50*/  LOP3.LUT R9, R9, 0x800000, RZ, 0xfc, !PT ;  /* 0x0080000009097812 */ /* 0x000fc400078efcff */
[----:B------:R-:W-:Y:S02]  /*1f60*/  IADD3 R11, PT, PT, -R11, RZ, RZ ;  /* 0x000000ff0b0b7210 */ /* 0x000fe40007ffe1ff */
[----:B------:R-:W-:Y:S02]  /*1f70*/  SHF.L.U32 R10, R9, R10, RZ ;  /* 0x0000000a090a7219 */ /* 0x000fe400000006ff */
[----:B------:R-:W-:Y:S02]  /*1f80*/  FSETP.NEU.FTZ.AND P0, PT, R5, R6, PT ;  /* 0x000000060500720b */ /* 0x000fe40003f1d000 */
[----:B------:R-:W-:Y:S02]  /*1f90*/  SEL R6, R11, RZ, P3 ;  /* 0x000000ff0b067207 */ /* 0x000fe40001800000 */
[----:B------:R-:W-:Y:S02]  /*1fa0*/  ISETP.NE.AND P1, PT, R10, RZ, P1 ;  /* 0x000000ff0a00720c */ /* 0x000fe40000f25270 */
[----:B------:R-:W-:-:S02]  /*1fb0*/  SHF.R.U32.HI R6, RZ, R6, R9 ;  /* 0x00000006ff067219 */ /* 0x000fc40000011609 */
[----:B------:R-:W-:Y:S02]  /*1fc0*/  PLOP3.LUT P0, PT, P0, P1, PT, 0xf8, 0x8f ;  /* 0x00000000008f781c */ /* 0x000fe40000703f70 */
[----:B------:R-:W-:Y:S02]  /*1fd0*/  SHF.R.U32.HI R10, RZ, 0x1, R6 ;  /* 0x00000001ff0a7819 */ /* 0x000fe40000011606 */
[----:B------:R-:W-:-:S04]  /*1fe0*/  SEL R5, RZ, 0x1, !P0 ;  /* 0x00000001ff057807 */ /* 0x000fc80004000000 */
[----:B------:R-:W-:-:S04]  /*1ff0*/  LOP3.LUT R5, R5, 0x1, R10, 0xf8, !PT ;  /* 0x0000000105057812 */ /* 0x000fc800078ef80a */
[----:B------:R-:W-:-:S05]  /*2000*/  LOP3.LUT R5, R5, R6, RZ, 0xc0, !PT ;  /* 0x0000000605057212 */ /* 0x000fca00078ec0ff */
[----:B------:R-:W-:-:S05]  /*2010*/  IMAD.IADD R5, R10, 0x1, R5 ;  /* 0x000000010a057824 */ /* 0x000fca00078e0205 */
[----:B------:R-:W-:Y:S01]  /*2020*/  LOP3.LUT R0, R5, R0, RZ, 0xfc, !PT ;  /* 0x0000000005007212 */ /* 0x000fe200078efcff */
[----:B------:R-:W-:Y:S06]  /*2030*/  BRA `(.L_x_82) ;  /* 0x0000000000107947 */ /* 0x000fec0003800000 */
.L_x_81:
[----:B------:R-:W-:-:S04]  /*2040*/  LOP3.LUT R0, R0, 0x80000000, RZ, 0xc0, !PT ;  /* 0x8000000000007812 */ /* 0x000fc800078ec0ff */
[----:B------:R-:W-:Y:S01]  /*2050*/  LOP3.LUT R0, R0, 0x7f800000, RZ, 0xfc, !PT ;  /* 0x7f80000000007812 */ /* 0x000fe200078efcff */
[----:B------:R-:W-:Y:S06]  /*2060*/  BRA `(.L_x_82) ;  /* 0x0000000000047947 */ /* 0x000fec0003800000 */
.L_x_80:
[----:B------:R-:W-:-:S07]  /*2070*/  IMAD R0, R5, 0x800000, R0 ;  /* 0x0080000005007824 */ /* 0x000fce00078e0200 */
.L_x_82:
[----:B------:R-:W-:Y:S05]  /*2080*/  BSYNC.RECONVERGENT B2 ;  /* 0x0000000000027941 */ /* 0x000fea0003800200 */
.L_x_79:
[----:B------:R-:W-:Y:S05]  /*2090*/  BRA `(.L_x_83) ;  /* 0x0000000000207947 */ /* 0x000fea0003800000 */
.L_x_78:
[----:B------:R-:W-:-:S04]  /*20a0*/  LOP3.LUT R0, R9, 0x80000000, R6, 0x48, !PT ;  /* 0x8000000009007812 */ /* 0x000fc800078e4806 */
[----:B------:R-:W-:Y:S01]  /*20b0*/  LOP3.LUT R0, R0, 0x7f800000, RZ, 0xfc, !PT ;  /* 0x7f80000000007812 */ /* 0x000fe200078efcff */
[----:B------:R-:W-:Y:S06]  /*20c0*/  BRA `(.L_x_83) ;  /* 0x0000000000147947 */ /* 0x000fec0003800000 */
.L_x_77:
[----:B------:R-:W-:Y:S01]  /*20d0*/  LOP3.LUT R0, R9, 0x80000000, R6, 0x48, !PT ;  /* 0x8000000009007812 */ /* 0x000fe200078e4806 */
[----:B------:R-:W-:Y:S06]  /*20e0*/  BRA `(.L_x_83) ;  /* 0x00000000000c7947 */ /* 0x000fec0003800000 */
.L_x_76:
[----:B------:R-:W0:Y:S01]  /*20f0*/  MUFU.RSQ R0, -QNAN ;  /* 0xffc0000000007908 */ /* 0x000e220000001400 */
[----:B------:R-:W-:Y:S05]  /*2100*/  BRA `(.L_x_83) ;  /* 0x0000000000047947 */ /* 0x000fea0003800000 */
.L_x_75:
[----:B------:R-:W-:-:S07]  /*2110*/  FADD.FTZ R0, R0, R3 ;  /* 0x0000000300007221 */ /* 0x000fce0000010000 */
.L_x_83:
[----:B------:R-:W-:Y:S05]  /*2120*/  BSYNC.RECONVERGENT B1 ;  /* 0x0000000000017941 */ /* 0x000fea0003800200 */
.L_x_73:
[----:B------:R-:W-:-:S04]  /*2130*/  IMAD.MOV.U32 R5, RZ, RZ, 0x0 ;  /* 0x00000000ff057424 */ /* 0x000fc800078e00ff */
[----:B0-----:R-:W-:Y:S05]  /*2140*/  RET.REL.NODEC R4 `(_Z26ring_conv2d_forward_kernelPKfS0_Pfiiiiiiiiii) ;  /* 0xffffffdc04ac7950 */ /* 0x001fea0003c3ffff */
.L_x_84:
        /* <DEDUP_REMOVED lines=11> */
.L_x_86:


//--------------------- .nv.global.init           --------------------------
	.section	.nv.global.init,"aw",@progbits
	.align	4
.nv.global.init:
	.type		__cudart_i2opi_f,@object
	.size		__cudart_i2opi_f,(.L_0 - __cudart_i2opi_f)
__cudart_i2opi_f:
        /*0000*/ 	.byte	0x41, 0x90, 0x43, 0x3c, 0x99, 0x95, 0x62, 0xdb, 0xc0, 0xdd, 0x34, 0xf5, 0xd1, 0x57, 0x27, 0xfc
        /*0010*/ 	.byte	0x29, 0x15, 0x44, 0x4e, 0x6e, 0x83, 0xf9, 0xa2
.L_0:


//--------------------- .nv.shared.reserved.0     --------------------------
	.section	.nv.shared.reserved.0,"aw",@nobits
	.weak		__nv_reservedSMEM_offset_0_alias
	.size		__nv_reservedSMEM_offset_0_alias, 0, 64
	.other		__nv_reservedSMEM_offset_0_alias,@"STO_CUDA_RESERVED_SHARED STV_DEFAULT"
__nv_reservedSMEM_offset_0_alias:
	.zero		0
	.zero		64


//--------------------- .nv.constant0._Z27ring_conv2d_backward_kernelPKfS0_S0_PfS1_iiiiiiiiii --------------------------
	.section	.nv.constant0._Z27ring_conv2d_backward_kernelPKfS0_S0_PfS1_iiiiiiiiii,"a",@progbits
	.sectionflags	@""
	.align	4
.nv.constant0._Z27ring_conv2d_backward_kernelPKfS0_S0_PfS1_iiiiiiiiii:
	.zero		976


//--------------------- .nv.constant0._Z26ring_conv2d_forward_kernelPKfS0_Pfiiiiiiiiii --------------------------
	.section	.nv.constant0._Z26ring_conv2d_forward_kernelPKfS0_Pfiiiiiiiiii,"a",@progbits
	.sectionflags	@""
	.align	4
.nv.constant0._Z26ring_conv2d_forward_kernelPKfS0_Pfiiiiiiiiii:
	.zero		960


//--------------------- SYMBOLS --------------------------

	.type		.nv.reservedSmem.offset0,@object
	.size		.nv.reservedSmem.offset0,0x4
